







.version 6.4
.target sm_70
.address_size 64


.extern .func (.param .b32 func_retval0) vprintf
(
.param .b64 vprintf_param_0,
.param .b64 vprintf_param_1
)
;
.global .align 1 .b8 $str[20] = {101, 114, 114, 111, 114, 44, 32, 97, 108, 108, 32, 105, 115, 32, 122, 101, 114, 111, 10, 0};

.visible .entry _Z23hash_insert_cuckoo_nvmbP8bucket_sPP7ielem_sPi(
.param .u64 _Z23hash_insert_cuckoo_nvmbP8bucket_sPP7ielem_sPi_param_0,
.param .u64 _Z23hash_insert_cuckoo_nvmbP8bucket_sPP7ielem_sPi_param_1,
.param .u64 _Z23hash_insert_cuckoo_nvmbP8bucket_sPP7ielem_sPi_param_2
)
{
.reg .pred %p<38>;
.reg .b32 %r<149>;
.reg .b64 %rd<93>;


ld.param.u64 %rd19, [_Z23hash_insert_cuckoo_nvmbP8bucket_sPP7ielem_sPi_param_0];
ld.param.u64 %rd20, [_Z23hash_insert_cuckoo_nvmbP8bucket_sPP7ielem_sPi_param_1];
ld.param.u64 %rd21, [_Z23hash_insert_cuckoo_nvmbP8bucket_sPP7ielem_sPi_param_2];
cvta.to.global.u64 %rd1, %rd19;
mov.u32 %r49, %ctaid.x;
cvt.u64.u32	%rd2, %r49;
cvta.to.global.u64 %rd22, %rd21;
mul.wide.u32 %rd23, %r49, 4;
add.s64 %rd24, %rd22, %rd23;
mov.u32 %r50, %tid.x;
and.b32 %r1, %r50, 7;
shr.s32 %r130, %r50, 3;
and.b32 %r3, %r50, 24;
ld.global.u32 %r4, [%rd24];
setp.ge.s32	%p2, %r130, %r4;
@%p2 bra BB0_40;

cvta.to.global.u64 %rd25, %rd20;
shl.b64 %rd26, %rd2, 3;
add.s64 %rd27, %rd25, %rd26;
ld.global.u64 %rd3, [%rd27];
cvt.u64.u32	%rd4, %r1;
mov.u32 %r52, %ntid.x;
shr.u32 %r5, %r52, 3;
bra.uni BB0_2;

BB0_30:
setp.ne.s32	%p28, %r1, %r148;
ld.global.u32 %r110, [%rd15];
setp.ne.s32	%p29, %r110, %r25;
or.pred %p30, %p29, %p28;
@%p30 bra BB0_39;

add.s64 %rd70, %rd14, 32;

	st.global.wt.u32 [%rd70], %r27;

	
	membar.gl;

	mov.u32 %r148, %r1;
bra.uni BB0_39;

BB0_2:
cvt.s64.s32	%rd5, %r130;
mul.wide.s32 %rd28, %r130, 12;
add.s64 %rd6, %rd3, %rd28;
ld.u32 %r27, [%rd6+8];
ld.u32 %r25, [%rd6];
or.b32 %r53, %r25, %r27;
setp.eq.s32	%p3, %r53, 0;
@%p3 bra BB0_38;
bra.uni BB0_3;

BB0_38:
mov.u64 %rd88, $str;
cvta.global.u64 %rd89, %rd88;
mov.u64 %rd90, 0;

	{
.reg .b32 temp_param_reg;

	.param .b64 param0;
st.param.b64	[param0+0], %rd89;
.param .b64 param1;
st.param.b64	[param1+0], %rd90;
.param .b32 retval0;
call.uni (retval0), 
vprintf, 
(
param0, 
param1
);
ld.param.b32	%r127, [retval0+0];


	}
	bra.uni BB0_39;

BB0_3:
ld.u32 %r12, [%rd6+4];
and.b32 %r54, %r12, 16777215;
cvt.u64.u32	%rd7, %r54;
mul.wide.u32 %rd29, %r54, 64;
add.s64 %rd30, %rd1, %rd29;
shl.b64 %rd31, %rd4, 2;
add.s64 %rd8, %rd30, %rd31;
ld.global.u32 %r55, [%rd8];
setp.eq.s32	%p4, %r55, %r25;
mov.u32 %r56, -1;
vote.sync.ballot.b32 %r57, %p4, %r56;
shr.s32 %r58, %r57, %r3;
and.b32 %r13, %r58, 255;
setp.eq.s32	%p6, %r13, 0;
@%p6 bra BB0_6;
bra.uni BB0_4;

BB0_6:
and.b32 %r65, %r25, 7;
mov.u32 %r66, 1;
shl.b32 %r67, %r66, %r65;
add.s32 %r15, %r67, -1;
neg.s32 %r16, %r67;
shl.b64 %rd37, %rd7, 6;
add.s64 %rd38, %rd19, %rd37;
add.s64 %rd9, %rd38, %rd31;

BB0_7:
ld.global.u32 %r68, [%rd8];
setp.eq.s32	%p8, %r68, 0;
vote.sync.ballot.b32 %r70, %p8, %r56;
shr.s32 %r71, %r70, %r3;
and.b32 %r72, %r71, 255;
and.b32 %r73, %r72, %r15;
shl.b32 %r74, %r73, 16;
and.b32 %r75, %r72, %r16;
or.b32 %r18, %r74, %r75;
setp.eq.s32	%p10, %r18, 0;
@%p10 bra BB0_10;

neg.s32 %r76, %r18;
and.b32 %r77, %r18, %r76;
clz.b32 %r78, %r77;
mov.u32 %r79, 39;
sub.s32 %r80, %r79, %r78;
and.b32 %r148, %r80, 7;
setp.ne.s32	%p11, %r1, %r148;
@%p11 bra BB0_10;


	st.global.wt.u32 [%rd9], %r25;

	
	membar.gl;

	mov.u32 %r148, %r1;

BB0_10:
bar.sync 0;
@%p10 bra BB0_14;

add.s64 %rd42, %rd1, %rd37;
mul.wide.s32 %rd43, %r148, 4;
add.s64 %rd44, %rd42, %rd43;
ld.global.u32 %r82, [%rd44];
setp.ne.s32	%p13, %r82, %r25;
@%p13 bra BB0_7;

setp.ne.s32	%p14, %r1, %r148;
@%p14 bra BB0_39;

add.s64 %rd45, %rd9, 32;

	st.global.wt.u32 [%rd45], %r27;

	
	membar.gl;

	mov.u32 %r148, %r1;
bra.uni BB0_39;

BB0_4:
neg.s32 %r59, %r13;
and.b32 %r60, %r13, %r59;
clz.b32 %r61, %r60;
mov.u32 %r62, 39;
sub.s32 %r63, %r62, %r61;
and.b32 %r148, %r63, 7;
setp.ne.s32	%p7, %r1, %r148;
@%p7 bra BB0_39;

shl.b64 %rd33, %rd7, 6;
add.s64 %rd34, %rd19, %rd33;
add.s64 %rd36, %rd34, %rd31;
add.s64 %rd32, %rd36, 32;

	st.global.wt.u32 [%rd32], %r27;

	
	membar.gl;

	mov.u32 %r148, %r1;
bra.uni BB0_39;

BB0_14:
xor.b32 %r85, %r25, %r12;
and.b32 %r86, %r85, 2097151;
and.b32 %r21, %r12, 14680064;
or.b32 %r87, %r86, %r21;
cvt.u64.u32	%rd92, %r87;
mul.wide.u32 %rd50, %r87, 64;
add.s64 %rd51, %rd1, %rd50;
add.s64 %rd91, %rd51, %rd31;
ld.global.u32 %r88, [%rd91];
setp.eq.s32	%p15, %r88, %r25;
vote.sync.ballot.b32 %r90, %p15, %r56;
shr.s32 %r91, %r90, %r3;
and.b32 %r145, %r91, 255;
mov.u32 %r23, 0;
setp.ne.s32	%p17, %r145, 0;
@%p17 bra BB0_36;

BB0_15:
shl.b64 %rd53, %rd92, 6;
add.s64 %rd54, %rd19, %rd53;
add.s64 %rd14, %rd54, %rd31;

BB0_16:
ld.global.u32 %r92, [%rd91];
setp.eq.s32	%p18, %r92, 0;
vote.sync.ballot.b32 %r94, %p18, %r56;
shr.s32 %r95, %r94, %r3;
and.b32 %r96, %r95, 255;
and.b32 %r97, %r96, %r15;
shl.b32 %r98, %r97, 16;
and.b32 %r99, %r96, %r16;
or.b32 %r30, %r98, %r99;
setp.eq.s32	%p20, %r30, 0;
@%p20 bra BB0_18;
bra.uni BB0_17;

BB0_18:
ld.u32 %r105, [%rd6];
and.b32 %r148, %r105, 7;
setp.gt.s32	%p21, %r23, 4;
@%p21 bra BB0_20;

add.s64 %rd57, %rd1, %rd53;
mul.wide.u32 %rd58, %r148, 4;
add.s64 %rd59, %rd57, %rd58;
ld.global.u32 %r36, [%rd59];
ld.global.u32 %r35, [%rd59+32];
bra.uni BB0_20;

BB0_17:
neg.s32 %r100, %r30;
and.b32 %r101, %r30, %r100;
clz.b32 %r102, %r101;
mov.u32 %r103, 39;
sub.s32 %r104, %r103, %r102;
and.b32 %r148, %r104, 7;

BB0_20:
bar.sync 0;
@%p20 bra BB0_23;
bra.uni BB0_21;

BB0_23:
setp.ne.s32	%p24, %r1, %r148;
@%p24 bra BB0_25;


	st.global.wt.u32 [%rd14], %r25;

	
	membar.gl;

	bra.uni BB0_25;

BB0_21:
setp.ne.s32	%p23, %r1, %r148;
@%p23 bra BB0_25;


	st.global.wt.u32 [%rd14], %r25;

	
	membar.gl;


BB0_25:
bar.sync 0;
add.s64 %rd63, %rd1, %rd53;
mul.wide.u32 %rd64, %r148, 4;
add.s64 %rd15, %rd63, %rd64;
@%p20 bra BB0_29;

ld.global.u32 %r108, [%rd15];
setp.ne.s32	%p25, %r108, %r25;
@%p25 bra BB0_16;
bra.uni BB0_27;

BB0_29:
setp.lt.s32	%p27, %r23, 5;
@%p27 bra BB0_32;
bra.uni BB0_30;

BB0_32:
ld.global.u32 %r112, [%rd15];
setp.ne.s32	%p31, %r112, %r25;
@%p31 bra BB0_39;

setp.ne.s32	%p32, %r1, %r148;
@%p32 bra BB0_35;

add.s64 %rd75, %rd14, 32;

	st.global.wt.u32 [%rd75], %r27;

	
	membar.gl;


BB0_35:
xor.b32 %r114, %r36, %r12;
and.b32 %r115, %r114, 2097151;
or.b32 %r116, %r115, %r21;
cvt.u64.u32	%rd92, %r116;
mul.wide.u32 %rd80, %r116, 64;
add.s64 %rd81, %rd1, %rd80;
add.s64 %rd91, %rd81, %rd31;
ld.global.u32 %r117, [%rd91];
setp.eq.s32	%p33, %r117, %r36;
vote.sync.ballot.b32 %r119, %p33, %r56;
shr.s32 %r120, %r119, %r3;
and.b32 %r145, %r120, 255;
setp.eq.s32	%p35, %r145, 0;
add.s32 %r23, %r23, 1;
mov.u32 %r25, %r36;
mov.u32 %r27, %r35;
@%p35 bra BB0_15;

BB0_36:
neg.s32 %r121, %r145;
and.b32 %r122, %r145, %r121;
clz.b32 %r123, %r122;
mov.u32 %r124, 39;
sub.s32 %r125, %r124, %r123;
and.b32 %r148, %r125, 7;
setp.ne.s32	%p36, %r1, %r148;
@%p36 bra BB0_39;

shl.b64 %rd84, %rd92, 6;
add.s64 %rd85, %rd19, %rd84;
add.s64 %rd87, %rd85, %rd31;
add.s64 %rd83, %rd87, 32;

	st.global.wt.u32 [%rd83], %r27;

	
	membar.gl;

	mov.u32 %r148, %r1;
bra.uni BB0_39;

BB0_27:
setp.ne.s32	%p26, %r1, %r148;
@%p26 bra BB0_39;

add.s64 %rd65, %rd14, 32;

	st.global.wt.u32 [%rd65], %r27;

	
	membar.gl;

	mov.u32 %r148, %r1;

BB0_39:
cvt.u32.u64	%r128, %rd5;
add.s32 %r130, %r128, %r5;
setp.lt.s32	%p37, %r130, %r4;
@%p37 bra BB0_2;

BB0_40:
ret;
}


.visible .entry _Z23hash_insert_cuckoo_nvmoP8bucket_sPP7ielem_sPi(
.param .u64 _Z23hash_insert_cuckoo_nvmoP8bucket_sPP7ielem_sPi_param_0,
.param .u64 _Z23hash_insert_cuckoo_nvmoP8bucket_sPP7ielem_sPi_param_1,
.param .u64 _Z23hash_insert_cuckoo_nvmoP8bucket_sPP7ielem_sPi_param_2
)
{
.reg .pred %p<38>;
.reg .b32 %r<149>;
.reg .b64 %rd<98>;


ld.param.u64 %rd20, [_Z23hash_insert_cuckoo_nvmoP8bucket_sPP7ielem_sPi_param_0];
ld.param.u64 %rd21, [_Z23hash_insert_cuckoo_nvmoP8bucket_sPP7ielem_sPi_param_1];
ld.param.u64 %rd22, [_Z23hash_insert_cuckoo_nvmoP8bucket_sPP7ielem_sPi_param_2];
cvta.to.global.u64 %rd1, %rd20;
mov.u32 %r49, %ctaid.x;
cvt.u64.u32	%rd2, %r49;
cvta.to.global.u64 %rd23, %rd22;
mul.wide.u32 %rd24, %r49, 4;
add.s64 %rd25, %rd23, %rd24;
mov.u32 %r50, %tid.x;
and.b32 %r1, %r50, 7;
shr.s32 %r130, %r50, 3;
and.b32 %r3, %r50, 24;
ld.global.u32 %r4, [%rd25];
setp.ge.s32	%p2, %r130, %r4;
@%p2 bra BB1_40;

cvta.to.global.u64 %rd26, %rd21;
shl.b64 %rd27, %rd2, 3;
add.s64 %rd28, %rd26, %rd27;
ld.global.u64 %rd3, [%rd28];
cvt.u64.u32	%rd4, %r1;
mov.u32 %r52, %ntid.x;
shr.u32 %r5, %r52, 3;
bra.uni BB1_2;

BB1_30:
setp.ne.s32	%p28, %r1, %r148;
ld.global.u32 %r110, [%rd15];
setp.ne.s32	%p29, %r110, %r25;
or.pred %p30, %p29, %p28;
@%p30 bra BB1_39;

st.global.u32 [%rd16], %r27;
add.s64 %rd73, %rd14, 32;
mov.u32 %r111, 0;

	st.global.u32.cs [%rd73], %r111;

	
	membar.gl;

	mov.u32 %r148, %r1;
bra.uni BB1_39;

BB1_2:
cvt.s64.s32	%rd5, %r130;
mul.wide.s32 %rd29, %r130, 12;
add.s64 %rd6, %rd3, %rd29;
ld.u32 %r27, [%rd6+8];
ld.u32 %r25, [%rd6];
or.b32 %r53, %r25, %r27;
setp.eq.s32	%p3, %r53, 0;
@%p3 bra BB1_38;
bra.uni BB1_3;

BB1_38:
mov.u64 %rd93, $str;
cvta.global.u64 %rd94, %rd93;
mov.u64 %rd95, 0;

	{
.reg .b32 temp_param_reg;

	.param .b64 param0;
st.param.b64	[param0+0], %rd94;
.param .b64 param1;
st.param.b64	[param1+0], %rd95;
.param .b32 retval0;
call.uni (retval0), 
vprintf, 
(
param0, 
param1
);
ld.param.b32	%r127, [retval0+0];


	}
	bra.uni BB1_39;

BB1_3:
ld.u32 %r12, [%rd6+4];
and.b32 %r54, %r12, 16777215;
cvt.u64.u32	%rd7, %r54;
mul.wide.u32 %rd30, %r54, 64;
add.s64 %rd31, %rd1, %rd30;
shl.b64 %rd32, %rd4, 2;
add.s64 %rd8, %rd31, %rd32;
ld.global.u32 %r55, [%rd8];
setp.eq.s32	%p4, %r55, %r25;
mov.u32 %r56, -1;
vote.sync.ballot.b32 %r57, %p4, %r56;
shr.s32 %r58, %r57, %r3;
and.b32 %r13, %r58, 255;
setp.eq.s32	%p6, %r13, 0;
@%p6 bra BB1_6;
bra.uni BB1_4;

BB1_6:
and.b32 %r65, %r25, 7;
mov.u32 %r66, 1;
shl.b32 %r67, %r66, %r65;
add.s32 %r15, %r67, -1;
neg.s32 %r16, %r67;
shl.b64 %rd38, %rd7, 6;
add.s64 %rd39, %rd20, %rd38;
add.s64 %rd9, %rd39, %rd32;

BB1_7:
ld.global.u32 %r68, [%rd8];
setp.eq.s32	%p8, %r68, 0;
vote.sync.ballot.b32 %r70, %p8, %r56;
shr.s32 %r71, %r70, %r3;
and.b32 %r72, %r71, 255;
and.b32 %r73, %r72, %r15;
shl.b32 %r74, %r73, 16;
and.b32 %r75, %r72, %r16;
or.b32 %r18, %r74, %r75;
setp.eq.s32	%p10, %r18, 0;
@%p10 bra BB1_10;

neg.s32 %r76, %r18;
and.b32 %r77, %r18, %r76;
clz.b32 %r78, %r77;
mov.u32 %r79, 39;
sub.s32 %r80, %r79, %r78;
and.b32 %r148, %r80, 7;
setp.ne.s32	%p11, %r1, %r148;
@%p11 bra BB1_10;

st.global.u32 [%rd8], %r25;
mov.u32 %r81, 0;

	st.global.u32.cs [%rd9], %r81;

	
	membar.gl;

	mov.u32 %r148, %r1;

BB1_10:
bar.sync 0;
@%p10 bra BB1_14;

add.s64 %rd43, %rd1, %rd38;
mul.wide.s32 %rd44, %r148, 4;
add.s64 %rd45, %rd43, %rd44;
ld.global.u32 %r82, [%rd45];
setp.ne.s32	%p13, %r82, %r25;
@%p13 bra BB1_7;

setp.ne.s32	%p14, %r1, %r148;
@%p14 bra BB1_39;

st.global.u32 [%rd8+32], %r27;
add.s64 %rd46, %rd9, 32;
mov.u32 %r83, 0;

	st.global.u32.cs [%rd46], %r83;

	
	membar.gl;

	mov.u32 %r148, %r1;
bra.uni BB1_39;

BB1_4:
neg.s32 %r59, %r13;
and.b32 %r60, %r13, %r59;
clz.b32 %r61, %r60;
mov.u32 %r62, 39;
sub.s32 %r63, %r62, %r61;
and.b32 %r148, %r63, 7;
setp.ne.s32	%p7, %r1, %r148;
@%p7 bra BB1_39;

st.global.u32 [%rd8+32], %r27;
shl.b64 %rd34, %rd7, 6;
add.s64 %rd35, %rd20, %rd34;
add.s64 %rd37, %rd35, %rd32;
add.s64 %rd33, %rd37, 32;
mov.u32 %r64, 0;

	st.global.u32.cs [%rd33], %r64;

	
	membar.gl;

	mov.u32 %r148, %r1;
bra.uni BB1_39;

BB1_14:
xor.b32 %r85, %r25, %r12;
and.b32 %r86, %r85, 2097151;
and.b32 %r21, %r12, 14680064;
or.b32 %r87, %r86, %r21;
cvt.u64.u32	%rd97, %r87;
mul.wide.u32 %rd51, %r87, 64;
add.s64 %rd52, %rd1, %rd51;
add.s64 %rd96, %rd52, %rd32;
ld.global.u32 %r88, [%rd96];
setp.eq.s32	%p15, %r88, %r25;
vote.sync.ballot.b32 %r90, %p15, %r56;
shr.s32 %r91, %r90, %r3;
and.b32 %r145, %r91, 255;
mov.u32 %r23, 0;
setp.ne.s32	%p17, %r145, 0;
@%p17 bra BB1_36;

BB1_15:
shl.b64 %rd54, %rd97, 6;
add.s64 %rd55, %rd20, %rd54;
add.s64 %rd14, %rd55, %rd32;

BB1_16:
ld.global.u32 %r92, [%rd96];
setp.eq.s32	%p18, %r92, 0;
vote.sync.ballot.b32 %r94, %p18, %r56;
shr.s32 %r95, %r94, %r3;
and.b32 %r96, %r95, 255;
and.b32 %r97, %r96, %r15;
shl.b32 %r98, %r97, 16;
and.b32 %r99, %r96, %r16;
or.b32 %r30, %r98, %r99;
setp.eq.s32	%p20, %r30, 0;
@%p20 bra BB1_18;
bra.uni BB1_17;

BB1_18:
ld.u32 %r105, [%rd6];
and.b32 %r148, %r105, 7;
setp.gt.s32	%p21, %r23, 4;
@%p21 bra BB1_20;

add.s64 %rd58, %rd1, %rd54;
mul.wide.u32 %rd59, %r148, 4;
add.s64 %rd60, %rd58, %rd59;
ld.global.u32 %r36, [%rd60];
ld.global.u32 %r35, [%rd60+32];
bra.uni BB1_20;

BB1_17:
neg.s32 %r100, %r30;
and.b32 %r101, %r30, %r100;
clz.b32 %r102, %r101;
mov.u32 %r103, 39;
sub.s32 %r104, %r103, %r102;
and.b32 %r148, %r104, 7;

BB1_20:
bar.sync 0;
@%p20 bra BB1_23;
bra.uni BB1_21;

BB1_23:
setp.ne.s32	%p24, %r1, %r148;
@%p24 bra BB1_25;

st.global.u32 [%rd96], %r25;
mov.u32 %r107, 0;

	st.global.u32.cs [%rd14], %r107;

	
	membar.gl;

	bra.uni BB1_25;

BB1_21:
setp.ne.s32	%p23, %r1, %r148;
@%p23 bra BB1_25;

st.global.u32 [%rd96], %r25;
mov.u32 %r106, 0;

	st.global.u32.cs [%rd14], %r106;

	
	membar.gl;


BB1_25:
bar.sync 0;
add.s64 %rd64, %rd1, %rd54;
mul.wide.u32 %rd65, %r148, 4;
add.s64 %rd15, %rd64, %rd65;
add.s64 %rd67, %rd64, %rd32;
add.s64 %rd16, %rd67, 32;
@%p20 bra BB1_29;

ld.global.u32 %r108, [%rd15];
setp.ne.s32	%p25, %r108, %r25;
@%p25 bra BB1_16;
bra.uni BB1_27;

BB1_29:
setp.lt.s32	%p27, %r23, 5;
@%p27 bra BB1_32;
bra.uni BB1_30;

BB1_32:
ld.global.u32 %r112, [%rd15];
setp.ne.s32	%p31, %r112, %r25;
@%p31 bra BB1_39;

setp.ne.s32	%p32, %r1, %r148;
@%p32 bra BB1_35;

st.global.u32 [%rd16], %r27;
add.s64 %rd78, %rd14, 32;
mov.u32 %r113, 0;

	st.global.u32.cs [%rd78], %r113;

	
	membar.gl;


BB1_35:
xor.b32 %r114, %r36, %r12;
and.b32 %r115, %r114, 2097151;
or.b32 %r116, %r115, %r21;
cvt.u64.u32	%rd97, %r116;
mul.wide.u32 %rd83, %r116, 64;
add.s64 %rd84, %rd1, %rd83;
add.s64 %rd96, %rd84, %rd32;
ld.global.u32 %r117, [%rd96];
setp.eq.s32	%p33, %r117, %r36;
vote.sync.ballot.b32 %r119, %p33, %r56;
shr.s32 %r120, %r119, %r3;
and.b32 %r145, %r120, 255;
setp.eq.s32	%p35, %r145, 0;
add.s32 %r23, %r23, 1;
mov.u32 %r25, %r36;
mov.u32 %r27, %r35;
@%p35 bra BB1_15;

BB1_36:
neg.s32 %r121, %r145;
and.b32 %r122, %r145, %r121;
clz.b32 %r123, %r122;
mov.u32 %r124, 39;
sub.s32 %r125, %r124, %r123;
and.b32 %r148, %r125, 7;
setp.ne.s32	%p36, %r1, %r148;
@%p36 bra BB1_39;

shl.b64 %rd87, %rd97, 6;
add.s64 %rd88, %rd1, %rd87;
add.s64 %rd90, %rd88, %rd32;
st.global.u32 [%rd90+32], %r27;
add.s64 %rd91, %rd20, %rd87;
add.s64 %rd92, %rd91, %rd32;
add.s64 %rd86, %rd92, 32;
mov.u32 %r126, 0;

	st.global.u32.cs [%rd86], %r126;

	
	membar.gl;

	mov.u32 %r148, %r1;
bra.uni BB1_39;

BB1_27:
setp.ne.s32	%p26, %r1, %r148;
@%p26 bra BB1_39;

st.global.u32 [%rd16], %r27;
add.s64 %rd68, %rd14, 32;
mov.u32 %r109, 0;

	st.global.u32.cs [%rd68], %r109;

	
	membar.gl;

	mov.u32 %r148, %r1;

BB1_39:
cvt.u32.u64	%r128, %rd5;
add.s32 %r130, %r128, %r5;
setp.lt.s32	%p37, %r130, %r4;
@%p37 bra BB1_2;

BB1_40:
ret;
}


.visible .entry _Z23hash_insert_cuckoo_nvmuP8bucket_sPP7ielem_sPi(
.param .u64 _Z23hash_insert_cuckoo_nvmuP8bucket_sPP7ielem_sPi_param_0,
.param .u64 _Z23hash_insert_cuckoo_nvmuP8bucket_sPP7ielem_sPi_param_1,
.param .u64 _Z23hash_insert_cuckoo_nvmuP8bucket_sPP7ielem_sPi_param_2
)
{
.reg .pred %p<38>;
.reg .f32 %f<10>;
.reg .b32 %r<149>;
.reg .b64 %rd<107>;


ld.param.u64 %rd20, [_Z23hash_insert_cuckoo_nvmuP8bucket_sPP7ielem_sPi_param_0];
ld.param.u64 %rd21, [_Z23hash_insert_cuckoo_nvmuP8bucket_sPP7ielem_sPi_param_1];
ld.param.u64 %rd22, [_Z23hash_insert_cuckoo_nvmuP8bucket_sPP7ielem_sPi_param_2];
cvta.to.global.u64 %rd1, %rd20;
mov.u32 %r49, %ctaid.x;
cvt.u64.u32	%rd2, %r49;
cvta.to.global.u64 %rd23, %rd22;
mul.wide.u32 %rd24, %r49, 4;
add.s64 %rd25, %rd23, %rd24;
mov.u32 %r50, %tid.x;
and.b32 %r1, %r50, 7;
shr.s32 %r130, %r50, 3;
and.b32 %r3, %r50, 24;
ld.global.u32 %r4, [%rd25];
setp.ge.s32	%p2, %r130, %r4;
@%p2 bra BB2_40;

cvta.to.global.u64 %rd26, %rd21;
shl.b64 %rd27, %rd2, 3;
add.s64 %rd28, %rd26, %rd27;
ld.global.u64 %rd3, [%rd28];
cvt.u64.u32	%rd4, %r1;
mov.u32 %r52, %ntid.x;
shr.u32 %r5, %r52, 3;
bra.uni BB2_2;

BB2_30:
setp.ne.s32	%p28, %r1, %r148;
ld.global.u32 %r110, [%rd15];
setp.ne.s32	%p29, %r110, %r25;
or.pred %p30, %p29, %p28;
@%p30 bra BB2_39;

st.global.u32 [%rd16], %r27;
add.s64 %rd79, %rd14, 32;
mov.u32 %r111, 0;

	st.global.u32.cs [%rd79], %r111;

	
	membar.gl;

	mov.u64 %rd80, 0;
mov.f32 %f7, 0f00000000;

	st.global.f32.wb [%rd80], %f7;

	
	membar.gl;

	mov.u32 %r148, %r1;
bra.uni BB2_39;

BB2_2:
cvt.s64.s32	%rd5, %r130;
mul.wide.s32 %rd29, %r130, 12;
add.s64 %rd6, %rd3, %rd29;
ld.u32 %r27, [%rd6+8];
ld.u32 %r25, [%rd6];
or.b32 %r53, %r25, %r27;
setp.eq.s32	%p3, %r53, 0;
@%p3 bra BB2_38;
bra.uni BB2_3;

BB2_38:
mov.u64 %rd102, $str;
cvta.global.u64 %rd103, %rd102;
mov.u64 %rd104, 0;

	{
.reg .b32 temp_param_reg;

	.param .b64 param0;
st.param.b64	[param0+0], %rd103;
.param .b64 param1;
st.param.b64	[param1+0], %rd104;
.param .b32 retval0;
call.uni (retval0), 
vprintf, 
(
param0, 
param1
);
ld.param.b32	%r127, [retval0+0];


	}
	bra.uni BB2_39;

BB2_3:
ld.u32 %r12, [%rd6+4];
and.b32 %r54, %r12, 16777215;
cvt.u64.u32	%rd7, %r54;
mul.wide.u32 %rd30, %r54, 64;
add.s64 %rd31, %rd1, %rd30;
shl.b64 %rd32, %rd4, 2;
add.s64 %rd8, %rd31, %rd32;
ld.global.u32 %r55, [%rd8];
setp.eq.s32	%p4, %r55, %r25;
mov.u32 %r56, -1;
vote.sync.ballot.b32 %r57, %p4, %r56;
shr.s32 %r58, %r57, %r3;
and.b32 %r13, %r58, 255;
setp.eq.s32	%p6, %r13, 0;
@%p6 bra BB2_6;
bra.uni BB2_4;

BB2_6:
and.b32 %r65, %r25, 7;
mov.u32 %r66, 1;
shl.b32 %r67, %r66, %r65;
add.s32 %r15, %r67, -1;
neg.s32 %r16, %r67;
shl.b64 %rd39, %rd7, 6;
add.s64 %rd40, %rd20, %rd39;
add.s64 %rd9, %rd40, %rd32;

BB2_7:
ld.global.u32 %r68, [%rd8];
setp.eq.s32	%p8, %r68, 0;
vote.sync.ballot.b32 %r70, %p8, %r56;
shr.s32 %r71, %r70, %r3;
and.b32 %r72, %r71, 255;
and.b32 %r73, %r72, %r15;
shl.b32 %r74, %r73, 16;
and.b32 %r75, %r72, %r16;
or.b32 %r18, %r74, %r75;
setp.eq.s32	%p10, %r18, 0;
@%p10 bra BB2_10;

neg.s32 %r76, %r18;
and.b32 %r77, %r18, %r76;
clz.b32 %r78, %r77;
mov.u32 %r79, 39;
sub.s32 %r80, %r79, %r78;
and.b32 %r148, %r80, 7;
setp.ne.s32	%p11, %r1, %r148;
@%p11 bra BB2_10;

st.global.u32 [%rd8], %r25;
mov.u32 %r81, 0;

	st.global.u32.cs [%rd9], %r81;

	
	membar.gl;

	mov.u64 %rd43, 0;
mov.f32 %f2, 0f00000000;

	st.global.f32.wb [%rd43], %f2;

	
	membar.gl;

	mov.u32 %r148, %r1;

BB2_10:
bar.sync 0;
@%p10 bra BB2_14;

add.s64 %rd45, %rd1, %rd39;
mul.wide.s32 %rd46, %r148, 4;
add.s64 %rd47, %rd45, %rd46;
ld.global.u32 %r82, [%rd47];
setp.ne.s32	%p13, %r82, %r25;
@%p13 bra BB2_7;

setp.ne.s32	%p14, %r1, %r148;
@%p14 bra BB2_39;

st.global.u32 [%rd8+32], %r27;
add.s64 %rd48, %rd9, 32;
mov.u32 %r83, 0;

	st.global.u32.cs [%rd48], %r83;

	
	membar.gl;

	mov.u64 %rd49, 0;
mov.f32 %f3, 0f00000000;

	st.global.f32.wb [%rd49], %f3;

	
	membar.gl;

	mov.u32 %r148, %r1;
bra.uni BB2_39;

BB2_4:
neg.s32 %r59, %r13;
and.b32 %r60, %r13, %r59;
clz.b32 %r61, %r60;
mov.u32 %r62, 39;
sub.s32 %r63, %r62, %r61;
and.b32 %r148, %r63, 7;
setp.ne.s32	%p7, %r1, %r148;
@%p7 bra BB2_39;

st.global.u32 [%rd8+32], %r27;
shl.b64 %rd35, %rd7, 6;
add.s64 %rd36, %rd20, %rd35;
add.s64 %rd38, %rd36, %rd32;
add.s64 %rd33, %rd38, 32;
mov.u32 %r64, 0;

	st.global.u32.cs [%rd33], %r64;

	
	membar.gl;

	mov.u64 %rd34, 0;
mov.f32 %f1, 0f00000000;

	st.global.f32.wb [%rd34], %f1;

	
	membar.gl;

	mov.u32 %r148, %r1;
bra.uni BB2_39;

BB2_14:
xor.b32 %r85, %r25, %r12;
and.b32 %r86, %r85, 2097151;
and.b32 %r21, %r12, 14680064;
or.b32 %r87, %r86, %r21;
cvt.u64.u32	%rd106, %r87;
mul.wide.u32 %rd54, %r87, 64;
add.s64 %rd55, %rd1, %rd54;
add.s64 %rd105, %rd55, %rd32;
ld.global.u32 %r88, [%rd105];
setp.eq.s32	%p15, %r88, %r25;
vote.sync.ballot.b32 %r90, %p15, %r56;
shr.s32 %r91, %r90, %r3;
and.b32 %r145, %r91, 255;
mov.u32 %r23, 0;
setp.ne.s32	%p17, %r145, 0;
@%p17 bra BB2_36;

BB2_15:
shl.b64 %rd57, %rd106, 6;
add.s64 %rd58, %rd20, %rd57;
add.s64 %rd14, %rd58, %rd32;

BB2_16:
ld.global.u32 %r92, [%rd105];
setp.eq.s32	%p18, %r92, 0;
vote.sync.ballot.b32 %r94, %p18, %r56;
shr.s32 %r95, %r94, %r3;
and.b32 %r96, %r95, 255;
and.b32 %r97, %r96, %r15;
shl.b32 %r98, %r97, 16;
and.b32 %r99, %r96, %r16;
or.b32 %r30, %r98, %r99;
setp.eq.s32	%p20, %r30, 0;
@%p20 bra BB2_18;
bra.uni BB2_17;

BB2_18:
ld.u32 %r105, [%rd6];
and.b32 %r148, %r105, 7;
setp.gt.s32	%p21, %r23, 4;
@%p21 bra BB2_20;

add.s64 %rd61, %rd1, %rd57;
mul.wide.u32 %rd62, %r148, 4;
add.s64 %rd63, %rd61, %rd62;
ld.global.u32 %r36, [%rd63];
ld.global.u32 %r35, [%rd63+32];
bra.uni BB2_20;

BB2_17:
neg.s32 %r100, %r30;
and.b32 %r101, %r30, %r100;
clz.b32 %r102, %r101;
mov.u32 %r103, 39;
sub.s32 %r104, %r103, %r102;
and.b32 %r148, %r104, 7;

BB2_20:
bar.sync 0;
@%p20 bra BB2_23;
bra.uni BB2_21;

BB2_23:
setp.ne.s32	%p24, %r1, %r148;
@%p24 bra BB2_25;

st.global.u32 [%rd105], %r25;
mov.u32 %r107, 0;

	st.global.u32.cs [%rd14], %r107;

	
	membar.gl;

	mov.u64 %rd67, 0;
mov.f32 %f5, 0f00000000;

	st.global.f32.wb [%rd67], %f5;

	
	membar.gl;

	bra.uni BB2_25;

BB2_21:
setp.ne.s32	%p23, %r1, %r148;
@%p23 bra BB2_25;

st.global.u32 [%rd105], %r25;
mov.u32 %r106, 0;

	st.global.u32.cs [%rd14], %r106;

	
	membar.gl;

	mov.u64 %rd65, 0;
mov.f32 %f4, 0f00000000;

	st.global.f32.wb [%rd65], %f4;

	
	membar.gl;


BB2_25:
bar.sync 0;
add.s64 %rd69, %rd1, %rd57;
mul.wide.u32 %rd70, %r148, 4;
add.s64 %rd15, %rd69, %rd70;
add.s64 %rd72, %rd69, %rd32;
add.s64 %rd16, %rd72, 32;
@%p20 bra BB2_29;

ld.global.u32 %r108, [%rd15];
setp.ne.s32	%p25, %r108, %r25;
@%p25 bra BB2_16;
bra.uni BB2_27;

BB2_29:
setp.lt.s32	%p27, %r23, 5;
@%p27 bra BB2_32;
bra.uni BB2_30;

BB2_32:
ld.global.u32 %r112, [%rd15];
setp.ne.s32	%p31, %r112, %r25;
@%p31 bra BB2_39;

setp.ne.s32	%p32, %r1, %r148;
@%p32 bra BB2_35;

st.global.u32 [%rd16], %r27;
add.s64 %rd85, %rd14, 32;
mov.u32 %r113, 0;

	st.global.u32.cs [%rd85], %r113;

	
	membar.gl;

	mov.u64 %rd86, 0;
mov.f32 %f8, 0f00000000;

	st.global.f32.wb [%rd86], %f8;

	
	membar.gl;


BB2_35:
xor.b32 %r114, %r36, %r12;
and.b32 %r115, %r114, 2097151;
or.b32 %r116, %r115, %r21;
cvt.u64.u32	%rd106, %r116;
mul.wide.u32 %rd91, %r116, 64;
add.s64 %rd92, %rd1, %rd91;
add.s64 %rd105, %rd92, %rd32;
ld.global.u32 %r117, [%rd105];
setp.eq.s32	%p33, %r117, %r36;
vote.sync.ballot.b32 %r119, %p33, %r56;
shr.s32 %r120, %r119, %r3;
and.b32 %r145, %r120, 255;
setp.eq.s32	%p35, %r145, 0;
add.s32 %r23, %r23, 1;
mov.u32 %r25, %r36;
mov.u32 %r27, %r35;
@%p35 bra BB2_15;

BB2_36:
neg.s32 %r121, %r145;
and.b32 %r122, %r145, %r121;
clz.b32 %r123, %r122;
mov.u32 %r124, 39;
sub.s32 %r125, %r124, %r123;
and.b32 %r148, %r125, 7;
setp.ne.s32	%p36, %r1, %r148;
@%p36 bra BB2_39;

shl.b64 %rd96, %rd106, 6;
add.s64 %rd97, %rd1, %rd96;
add.s64 %rd99, %rd97, %rd32;
st.global.u32 [%rd99+32], %r27;
add.s64 %rd100, %rd20, %rd96;
add.s64 %rd101, %rd100, %rd32;
add.s64 %rd94, %rd101, 32;
mov.u32 %r126, 0;

	st.global.u32.cs [%rd94], %r126;

	
	membar.gl;

	mov.u64 %rd95, 0;
mov.f32 %f9, 0f00000000;

	st.global.f32.wb [%rd95], %f9;

	
	membar.gl;

	mov.u32 %r148, %r1;
bra.uni BB2_39;

BB2_27:
setp.ne.s32	%p26, %r1, %r148;
@%p26 bra BB2_39;

st.global.u32 [%rd16], %r27;
add.s64 %rd73, %rd14, 32;
mov.u32 %r109, 0;

	st.global.u32.cs [%rd73], %r109;

	
	membar.gl;

	mov.u64 %rd74, 0;
mov.f32 %f6, 0f00000000;

	st.global.f32.wb [%rd74], %f6;

	
	membar.gl;

	mov.u32 %r148, %r1;

BB2_39:
cvt.u32.u64	%r128, %rd5;
add.s32 %r130, %r128, %r5;
setp.lt.s32	%p37, %r130, %r4;
@%p37 bra BB2_2;

BB2_40:
ret;
}


.visible .entry _Z11kernel_l2wbv(

)
{
.reg .pred %p<2>;
.reg .f32 %f<2>;
.reg .b32 %r<10>;
.reg .b64 %rd<2>;


bar.sync 0;
mov.u32 %r1, %ntid.x;
mov.u32 %r2, %tid.y;
mov.u32 %r3, %tid.x;
mad.lo.s32 %r4, %r1, %r2, %r3;
neg.s32 %r5, %r1;
mov.u32 %r6, %tid.z;
mul.lo.s32 %r7, %r6, %r5;
mov.u32 %r8, %ntid.y;
mul.lo.s32 %r9, %r7, %r8;
setp.ne.s32	%p1, %r4, %r9;
@%p1 bra BB3_2;

mov.u64 %rd1, 0;
mov.f32 %f1, 0f00000000;

	st.global.f32.cg [%rd1], %f1;


BB3_2:

	membar.gl;

	ret;
}


.visible .entry _Z15kernel_l2wb_pctv(

)
{
.reg .pred %p<2>;
.reg .f32 %f<3>;
.reg .b32 %r<10>;
.reg .b64 %rd<3>;


bar.sync 0;
mov.u32 %r1, %ntid.x;
mov.u32 %r2, %tid.y;
mov.u32 %r3, %tid.x;
mad.lo.s32 %r4, %r1, %r2, %r3;
neg.s32 %r5, %r1;
mov.u32 %r6, %tid.z;
mul.lo.s32 %r7, %r6, %r5;
mov.u32 %r8, %ntid.y;
mul.lo.s32 %r9, %r7, %r8;
setp.ne.s32	%p1, %r4, %r9;
@%p1 bra BB4_2;

mov.u64 %rd1, 0;
mov.f32 %f1, 0f00000000;

	st.global.f32.cg [%rd1], %f1;


BB4_2:

	membar.gl;

	mov.u64 %rd2, 0;
mov.f32 %f2, 0f00000000;

	st.global.f32.wb [%rd2], %f2;

	
	membar.gl;

	ret;
}


.visible .entry _Z18hash_insert_cuckooP8bucket_sPP7ielem_sPi(
.param .u64 _Z18hash_insert_cuckooP8bucket_sPP7ielem_sPi_param_0,
.param .u64 _Z18hash_insert_cuckooP8bucket_sPP7ielem_sPi_param_1,
.param .u64 _Z18hash_insert_cuckooP8bucket_sPP7ielem_sPi_param_2
)
{
.reg .pred %p<38>;
.reg .b32 %r<140>;
.reg .b64 %rd<59>;


ld.param.u64 %rd19, [_Z18hash_insert_cuckooP8bucket_sPP7ielem_sPi_param_0];
ld.param.u64 %rd18, [_Z18hash_insert_cuckooP8bucket_sPP7ielem_sPi_param_1];
ld.param.u64 %rd20, [_Z18hash_insert_cuckooP8bucket_sPP7ielem_sPi_param_2];
cvta.to.global.u64 %rd1, %rd19;
mov.u32 %r49, %ctaid.x;
cvt.u64.u32	%rd2, %r49;
cvta.to.global.u64 %rd21, %rd20;
mul.wide.u32 %rd22, %r49, 4;
add.s64 %rd23, %rd21, %rd22;
mov.u32 %r50, %tid.x;
and.b32 %r1, %r50, 7;
shr.s32 %r121, %r50, 3;
and.b32 %r3, %r50, 24;
ld.global.u32 %r4, [%rd23];
setp.ge.s32	%p2, %r121, %r4;
@%p2 bra BB5_36;

cvta.to.global.u64 %rd24, %rd18;
shl.b64 %rd25, %rd2, 3;
add.s64 %rd26, %rd24, %rd25;
ld.global.u64 %rd3, [%rd26];
cvt.u64.u32	%rd4, %r1;
mov.u32 %r52, %ntid.x;
shr.u32 %r5, %r52, 3;
bra.uni BB5_2;

BB5_13:
xor.b32 %r82, %r25, %r12;
and.b32 %r83, %r82, 2097151;
and.b32 %r21, %r12, 14680064;
or.b32 %r84, %r83, %r21;
cvt.u64.u32	%rd58, %r84;
mul.wide.u32 %rd35, %r84, 64;
add.s64 %rd36, %rd1, %rd35;
add.s64 %rd57, %rd36, %rd30;
ld.global.u32 %r85, [%rd57];
setp.eq.s32	%p15, %r85, %r25;
vote.sync.ballot.b32 %r87, %p15, %r56;
shr.s32 %r88, %r87, %r3;
and.b32 %r136, %r88, 255;
mov.u32 %r23, 0;
setp.ne.s32	%p17, %r136, 0;
@%p17 bra BB5_32;

BB5_14:
ld.global.u32 %r89, [%rd57];
setp.eq.s32	%p18, %r89, 0;
vote.sync.ballot.b32 %r91, %p18, %r56;
shr.s32 %r92, %r91, %r3;
and.b32 %r93, %r92, 255;
and.b32 %r94, %r93, %r15;
shl.b32 %r95, %r94, 16;
and.b32 %r96, %r93, %r16;
or.b32 %r30, %r95, %r96;
setp.eq.s32	%p20, %r30, 0;
@%p20 bra BB5_16;
bra.uni BB5_15;

BB5_16:
ld.u32 %r102, [%rd6];
and.b32 %r139, %r102, 7;
setp.gt.s32	%p21, %r23, 4;
@%p21 bra BB5_18;

shl.b64 %rd38, %rd58, 6;
add.s64 %rd39, %rd1, %rd38;
mul.wide.u32 %rd40, %r139, 4;
add.s64 %rd41, %rd39, %rd40;
ld.global.u32 %r36, [%rd41];
ld.global.u32 %r35, [%rd41+32];
bra.uni BB5_18;

BB5_15:
neg.s32 %r97, %r30;
and.b32 %r98, %r30, %r97;
clz.b32 %r99, %r98;
mov.u32 %r100, 39;
sub.s32 %r101, %r100, %r99;
and.b32 %r139, %r101, 7;

BB5_18:
bar.sync 0;
@%p20 bra BB5_20;
bra.uni BB5_19;

BB5_20:
setp.ne.s32	%p24, %r1, %r139;
@%p24 bra BB5_22;
bra.uni BB5_21;

BB5_19:
setp.ne.s32	%p23, %r1, %r139;
@%p23 bra BB5_22;

BB5_21:
st.global.u32 [%rd57], %r25;

BB5_22:
bar.sync 0;
shl.b64 %rd42, %rd58, 6;
add.s64 %rd43, %rd1, %rd42;
mul.wide.u32 %rd44, %r139, 4;
add.s64 %rd13, %rd43, %rd44;
add.s64 %rd46, %rd43, %rd30;
add.s64 %rd14, %rd46, 32;
@%p20 bra BB5_26;

ld.global.u32 %r103, [%rd13];
setp.ne.s32	%p25, %r103, %r25;
@%p25 bra BB5_14;
bra.uni BB5_24;

BB5_26:
setp.lt.s32	%p27, %r23, 5;
@%p27 bra BB5_28;
bra.uni BB5_27;

BB5_28:
ld.global.u32 %r105, [%rd13];
setp.ne.s32	%p31, %r105, %r25;
@%p31 bra BB5_35;

setp.ne.s32	%p32, %r1, %r139;
@%p32 bra BB5_31;

st.global.u32 [%rd14], %r27;

BB5_31:
xor.b32 %r106, %r36, %r12;
and.b32 %r107, %r106, 2097151;
or.b32 %r108, %r107, %r21;
cvt.u64.u32	%rd58, %r108;
mul.wide.u32 %rd47, %r108, 64;
add.s64 %rd48, %rd1, %rd47;
add.s64 %rd57, %rd48, %rd30;
ld.global.u32 %r109, [%rd57];
setp.eq.s32	%p33, %r109, %r36;
vote.sync.ballot.b32 %r111, %p33, %r56;
shr.s32 %r112, %r111, %r3;
and.b32 %r136, %r112, 255;
setp.eq.s32	%p35, %r136, 0;
add.s32 %r23, %r23, 1;
mov.u32 %r25, %r36;
mov.u32 %r27, %r35;
@%p35 bra BB5_14;

BB5_32:
neg.s32 %r113, %r136;
and.b32 %r114, %r136, %r113;
clz.b32 %r115, %r114;
mov.u32 %r116, 39;
sub.s32 %r117, %r116, %r115;
and.b32 %r139, %r117, 7;
setp.ne.s32	%p36, %r1, %r139;
@%p36 bra BB5_35;

shl.b64 %rd50, %rd58, 6;
add.s64 %rd51, %rd1, %rd50;
add.s64 %rd53, %rd51, %rd30;
st.global.u32 [%rd53+32], %r27;
mov.u32 %r139, %r1;
bra.uni BB5_35;

BB5_24:
setp.ne.s32	%p26, %r1, %r139;
@%p26 bra BB5_35;
bra.uni BB5_25;

BB5_27:
setp.ne.s32	%p28, %r1, %r139;
ld.global.u32 %r104, [%rd13];
setp.ne.s32	%p29, %r104, %r25;
or.pred %p30, %p29, %p28;
@%p30 bra BB5_35;

BB5_25:
st.global.u32 [%rd14], %r27;
mov.u32 %r139, %r1;
bra.uni BB5_35;

BB5_2:
cvt.s64.s32	%rd5, %r121;
mul.wide.s32 %rd27, %r121, 12;
add.s64 %rd6, %rd3, %rd27;
ld.u32 %r27, [%rd6+8];
ld.u32 %r25, [%rd6];
or.b32 %r53, %r25, %r27;
setp.eq.s32	%p3, %r53, 0;
@%p3 bra BB5_34;
bra.uni BB5_3;

BB5_34:
mov.u64 %rd54, $str;
cvta.global.u64 %rd55, %rd54;
mov.u64 %rd56, 0;

	{
.reg .b32 temp_param_reg;

	.param .b64 param0;
st.param.b64	[param0+0], %rd55;
.param .b64 param1;
st.param.b64	[param1+0], %rd56;
.param .b32 retval0;
call.uni (retval0), 
vprintf, 
(
param0, 
param1
);
ld.param.b32	%r118, [retval0+0];


	}
	bra.uni BB5_35;

BB5_3:
ld.u32 %r12, [%rd6+4];
and.b32 %r54, %r12, 16777215;
cvt.u64.u32	%rd7, %r54;
mul.wide.u32 %rd28, %r54, 64;
add.s64 %rd29, %rd1, %rd28;
shl.b64 %rd30, %rd4, 2;
add.s64 %rd8, %rd29, %rd30;
ld.global.u32 %r55, [%rd8];
setp.eq.s32	%p4, %r55, %r25;
mov.u32 %r56, -1;
vote.sync.ballot.b32 %r57, %p4, %r56;
shr.s32 %r58, %r57, %r3;
and.b32 %r13, %r58, 255;
setp.eq.s32	%p6, %r13, 0;
@%p6 bra BB5_6;
bra.uni BB5_4;

BB5_6:
and.b32 %r64, %r25, 7;
mov.u32 %r65, 1;
shl.b32 %r66, %r65, %r64;
add.s32 %r15, %r66, -1;
neg.s32 %r16, %r66;

BB5_7:
ld.global.u32 %r67, [%rd8];
setp.eq.s32	%p8, %r67, 0;
vote.sync.ballot.b32 %r69, %p8, %r56;
shr.s32 %r70, %r69, %r3;
and.b32 %r71, %r70, 255;
and.b32 %r72, %r71, %r15;
shl.b32 %r73, %r72, 16;
and.b32 %r74, %r71, %r16;
or.b32 %r18, %r73, %r74;
setp.eq.s32	%p10, %r18, 0;
@%p10 bra BB5_10;

neg.s32 %r75, %r18;
and.b32 %r76, %r18, %r75;
clz.b32 %r77, %r76;
mov.u32 %r78, 39;
sub.s32 %r79, %r78, %r77;
and.b32 %r139, %r79, 7;
setp.ne.s32	%p11, %r1, %r139;
@%p11 bra BB5_10;

st.global.u32 [%rd8], %r25;
mov.u32 %r139, %r1;

BB5_10:
bar.sync 0;
@%p10 bra BB5_13;

shl.b64 %rd31, %rd7, 6;
add.s64 %rd32, %rd1, %rd31;
mul.wide.s32 %rd33, %r139, 4;
add.s64 %rd34, %rd32, %rd33;
ld.global.u32 %r80, [%rd34];
setp.ne.s32	%p13, %r80, %r25;
@%p13 bra BB5_7;

setp.ne.s32	%p14, %r1, %r139;
@%p14 bra BB5_35;
bra.uni BB5_5;

BB5_4:
neg.s32 %r59, %r13;
and.b32 %r60, %r13, %r59;
clz.b32 %r61, %r60;
mov.u32 %r62, 39;
sub.s32 %r63, %r62, %r61;
and.b32 %r139, %r63, 7;
setp.ne.s32	%p7, %r1, %r139;
@%p7 bra BB5_35;

BB5_5:
st.global.u32 [%rd8+32], %r27;
mov.u32 %r139, %r1;

BB5_35:
cvt.u32.u64	%r119, %rd5;
add.s32 %r121, %r119, %r5;
setp.lt.s32	%p37, %r121, %r4;
@%p37 bra BB5_2;

BB5_36:
ret;
}




// ===== COMPILED SASS (sm_100) =====

	.target	sm_100

	.elftype	@"ET_EXEC"


//--------------------- .note.nv.tkinfo           --------------------------
	.section	.note.nv.tkinfo,"",@"SHT_NOTE"
	.sectionflags	@"SHF_NOTE_NV_TKINFO"
	.tkinfo
        /*0018*/ 	.word	0x00000002
        /*0030*/ 	.string	""
        /*0030*/ 	.string	"ptxas"
        /*0030*/ 	.string	"Cuda compilation tools, release 13.0, V13.0.88"
        /*0030*/ 	.string	"Build cuda_13.0.r13.0/compiler.36424714_0"
        /*0030*/ 	.string	"-arch sm_100 "



//--------------------- .note.nv.cuinfo           --------------------------
	.section	.note.nv.cuinfo,"",@"SHT_NOTE"
	.sectionflags	@"SHF_NOTE_NV_CUINFO"
        /*0018*/ 	.short	0x0002
        /*001a*/ 	.short	0x0046
        /*001c*/ 	.short	0x0082
	.zero		2


//--------------------- .nv.info                  --------------------------
	.section	.nv.info,"",@"SHT_CUDA_INFO"
	.align	4


	//----- nvinfo : EIATTR_REGCOUNT
	.align		4
        /*0000*/ 	.byte	0x04, 0x2f
        /*0002*/ 	.short	(.L_2 - .L_1)
	.align		4
.L_1:
        /*0004*/ 	.word	index@(_Z23hash_insert_cuckoo_nvmbP8bucket_sPP7ielem_sPi)
        /*0008*/ 	.word	0x0000001f


	//----- nvinfo : EIATTR_FRAME_SIZE
	.align		4
.L_2:
        /*000c*/ 	.byte	0x04, 0x11
        /*000e*/ 	.short	(.L_4 - .L_3)
	.align		4
.L_3:
        /*0010*/ 	.word	index@(_Z23hash_insert_cuckoo_nvmbP8bucket_sPP7ielem_sPi)
        /*0014*/ 	.word	0x00000000


	//----- nvinfo : EIATTR_REGCOUNT
	.align		4
.L_4:
        /*0018*/ 	.byte	0x04, 0x2f
        /*001a*/ 	.short	(.L_6 - .L_5)
	.align		4
.L_5:
        /*001c*/ 	.word	index@(_Z23hash_insert_cuckoo_nvmoP8bucket_sPP7ielem_sPi)
        /*0020*/ 	.word	0x00000020


	//----- nvinfo : EIATTR_FRAME_SIZE
	.align		4
.L_6:
        /*0024*/ 	.byte	0x04, 0x11
        /*0026*/ 	.short	(.L_8 - .L_7)
	.align		4
.L_7:
        /*0028*/ 	.word	index@(_Z23hash_insert_cuckoo_nvmoP8bucket_sPP7ielem_sPi)
        /*002c*/ 	.word	0x00000000


	//----- nvinfo : EIATTR_REGCOUNT
	.align		4
.L_8:
        /*0030*/ 	.byte	0x04, 0x2f
        /*0032*/ 	.short	(.L_10 - .L_9)
	.align		4
.L_9:
        /*0034*/ 	.word	index@(_Z23hash_insert_cuckoo_nvmuP8bucket_sPP7ielem_sPi)
        /*0038*/ 	.word	0x00000020


	//----- nvinfo : EIATTR_FRAME_SIZE
	.align		4
.L_10:
        /*003c*/ 	.byte	0x04, 0x11
        /*003e*/ 	.short	(.L_12 - .L_11)
	.align		4
.L_11:
        /*0040*/ 	.word	index@(_Z23hash_insert_cuckoo_nvmuP8bucket_sPP7ielem_sPi)
        /*0044*/ 	.word	0x00000000


	//----- nvinfo : EIATTR_REGCOUNT
	.align		4
.L_12:
        /*0048*/ 	.byte	0x04, 0x2f
        /*004a*/ 	.short	(.L_14 - .L_13)
	.align		4
.L_13:
        /*004c*/ 	.word	index@(_Z11kernel_l2wbv)
        /*0050*/ 	.word	0x00000006


	//----- nvinfo : EIATTR_FRAME_SIZE
	.align		4
.L_14:
        /*0054*/ 	.byte	0x04, 0x11
        /*0056*/ 	.short	(.L_16 - .L_15)
	.align		4
.L_15:
        /*0058*/ 	.word	index@(_Z11kernel_l2wbv)
        /*005c*/ 	.word	0x00000000


	//----- nvinfo : EIATTR_REGCOUNT
	.align		4
.L_16:
        /*0060*/ 	.byte	0x04, 0x2f
        /*0062*/ 	.short	(.L_18 - .L_17)
	.align		4
.L_17:
        /*0064*/ 	.word	index@(_Z15kernel_l2wb_pctv)
        /*0068*/ 	.word	0x00000008


	//----- nvinfo : EIATTR_FRAME_SIZE
	.align		4
.L_18:
        /*006c*/ 	.byte	0x04, 0x11
        /*006e*/ 	.short	(.L_20 - .L_19)
	.align		4
.L_19:
        /*0070*/ 	.word	index@(_Z15kernel_l2wb_pctv)
        /*0074*/ 	.word	0x00000000


	//----- nvinfo : EIATTR_REGCOUNT
	.align		4
.L_20:
        /*0078*/ 	.byte	0x04, 0x2f
        /*007a*/ 	.short	(.L_22 - .L_21)
	.align		4
.L_21:
        /*007c*/ 	.word	index@(_Z18hash_insert_cuckooP8bucket_sPP7ielem_sPi)
        /*0080*/ 	.word	0x0000001f


	//----- nvinfo : EIATTR_FRAME_SIZE
	.align		4
.L_22:
        /*0084*/ 	.byte	0x04, 0x11
        /*0086*/ 	.short	(.L_24 - .L_23)
	.align		4
.L_23:
        /*0088*/ 	.word	index@(_Z18hash_insert_cuckooP8bucket_sPP7ielem_sPi)
        /*008c*/ 	.word	0x00000000


	//----- nvinfo : EIATTR_MIN_STACK_SIZE
	.align		4
.L_24:
        /*0090*/ 	.byte	0x04, 0x12
        /*0092*/ 	.short	(.L_26 - .L_25)
	.align		4
.L_25:
        /*0094*/ 	.word	index@(_Z18hash_insert_cuckooP8bucket_sPP7ielem_sPi)
        /*0098*/ 	.word	0x00000000


	//----- nvinfo : EIATTR_MIN_STACK_SIZE
	.align		4
.L_26:
        /*009c*/ 	.byte	0x04, 0x12
        /*009e*/ 	.short	(.L_28 - .L_27)
	.align		4
.L_27:
        /*00a0*/ 	.word	index@(_Z15kernel_l2wb_pctv)
        /*00a4*/ 	.word	0x00000000


	//----- nvinfo : EIATTR_MIN_STACK_SIZE
	.align		4
.L_28:
        /*00a8*/ 	.byte	0x04, 0x12
        /*00aa*/ 	.short	(.L_30 - .L_29)
	.align		4
.L_29:
        /*00ac*/ 	.word	index@(_Z11kernel_l2wbv)
        /*00b0*/ 	.word	0x00000000


	//----- nvinfo : EIATTR_MIN_STACK_SIZE
	.align		4
.L_30:
        /*00b4*/ 	.byte	0x04, 0x12
        /*00b6*/ 	.short	(.L_32 - .L_31)
	.align		4
.L_31:
        /*00b8*/ 	.word	index@(_Z23hash_insert_cuckoo_nvmuP8bucket_sPP7ielem_sPi)
        /*00bc*/ 	.word	0x00000000


	//----- nvinfo : EIATTR_MIN_STACK_SIZE
	.align		4
.L_32:
        /*00c0*/ 	.byte	0x04, 0x12
        /*00c2*/ 	.short	(.L_34 - .L_33)
	.align		4
.L_33:
        /*00c4*/ 	.word	index@(_Z23hash_insert_cuckoo_nvmoP8bucket_sPP7ielem_sPi)
        /*00c8*/ 	.word	0x00000000


	//----- nvinfo : EIATTR_MIN_STACK_SIZE
	.align		4
.L_34:
        /*00cc*/ 	.byte	0x04, 0x12
        /*00ce*/ 	.short	(.L_36 - .L_35)
	.align		4
.L_35:
        /*00d0*/ 	.word	index@(_Z23hash_insert_cuckoo_nvmbP8bucket_sPP7ielem_sPi)
        /*00d4*/ 	.word	0x00000000
.L_36:


//--------------------- .nv.compat                --------------------------
	.section	.nv.compat,"",@"SHT_CUDA_COMPAT_INFO"
	.align	4
        /*0000*/ 	.byte	0x02, 0x09, 0x00, 0x00, 0x02, 0x02, 0x01, 0x00, 0x02, 0x05, 0x05, 0x00, 0x03, 0x07, 0x01, 0x01
        /*0010*/ 	.byte	0x02, 0x03, 0x00, 0x00, 0x02, 0x06, 0x01, 0x00, 0x04, 0x0b, 0x08, 0x00, 0x09, 0x00, 0x00, 0x00
        /*0020*/ 	.byte	0x00, 0x00, 0x00, 0x00


//--------------------- .nv.info._Z18hash_insert_cuckooP8bucket_sPP7ielem_sPi --------------------------
	.section	.nv.info._Z18hash_insert_cuckooP8bucket_sPP7ielem_sPi,"",@"SHT_CUDA_INFO"
	.sectionflags	@""
	.align	4


	//----- nvinfo : EIATTR_CUDA_API_VERSION
	.align		4
        /*0000*/ 	.byte	0x04, 0x37
        /*0002*/ 	.short	(.L_38 - .L_37)
.L_37:
        /*0004*/ 	.word	0x00000082


	//----- nvinfo : EIATTR_KPARAM_INFO
	.align		4
.L_38:
        /*0008*/ 	.byte	0x04, 0x17
        /*000a*/ 	.short	(.L_40 - .L_39)
.L_39:
        /*000c*/ 	.word	0x00000000
        /*0010*/ 	.short	0x0002
        /*0012*/ 	.short	0x0010
        /*0014*/ 	.byte	0x00, 0xf0, 0x21, 0x00


	//----- nvinfo : EIATTR_KPARAM_INFO
	.align		4
.L_40:
        /*0018*/ 	.byte	0x04, 0x17
        /*001a*/ 	.short	(.L_42 - .L_41)
.L_41:
        /*001c*/ 	.word	0x00000000
        /*0020*/ 	.short	0x0001
        /*0022*/ 	.short	0x0008
        /*0024*/ 	.byte	0x00, 0xf0, 0x21, 0x00


	//----- nvinfo : EIATTR_KPARAM_INFO
	.align		4
.L_42:
        /*0028*/ 	.byte	0x04, 0x17
        /*002a*/ 	.short	(.L_44 - .L_43)
.L_43:
        /*002c*/ 	.word	0x00000000
        /*0030*/ 	.short	0x0000
        /*0032*/ 	.short	0x0000
        /*0034*/ 	.byte	0x00, 0xf0, 0x21, 0x00


	//----- nvinfo : EIATTR_SPARSE_MMA_MASK
	.align		4
.L_44:
        /*0038*/ 	.byte	0x03, 0x50
        /*003a*/ 	.short	0x0000


	//----- nvinfo : EIATTR_MAXREG_COUNT
	.align		4
        /*003c*/ 	.byte	0x03, 0x1b
        /*003e*/ 	.short	0x00ff


	//----- nvinfo : EIATTR_NUM_BARRIERS
	.align		4
        /*0040*/ 	.byte	0x02, 0x4c
        /*0042*/ 	.byte	0x01
	.zero		1


	//----- nvinfo : EIATTR_EXTERNS
	.align		4
        /*0044*/ 	.byte	0x04, 0x0f
        /*0046*/ 	.short	(.L_46 - .L_45)


	//   ....[0]....
	.align		4
.L_45:
        /*0048*/ 	.word	index@(vprintf)


	//----- nvinfo : EIATTR_MERCURY_ISA_VERSION
	.align		4
.L_46:
        /*004c*/ 	.byte	0x03, 0x5f
        /*004e*/ 	.short	0x0101


	//----- nvinfo : EIATTR_COOP_GROUP_MASK_REGIDS
	.align		4
        /*0050*/ 	.byte	0x04, 0x29
        /*0052*/ 	.short	(.L_48 - .L_47)


	//   ....[0]....
.L_47:
        /*0054*/ 	.word	0xffffffff


	//   ....[1]....
        /*0058*/ 	.word	0xffffffff


	//   ....[2]....
        /*005c*/ 	.word	0xffffffff


	//   ....[3]....
        /*0060*/ 	.word	0xffffffff


	//   ....[4]....
        /*0064*/ 	.word	0xffffffff


	//   ....[5]....
        /*0068*/ 	.word	0x0500000f


	//   ....[6]....
        /*006c*/ 	.word	0x0500000f


	//   ....[7]....
        /*0070*/ 	.word	0x0500000f


	//   ....[8]....
        /*0074*/ 	.word	0x0500000f


	//   ....[9]....
        /*0078*/ 	.word	0x0500000f


	//----- nvinfo : EIATTR_COOP_GROUP_INSTR_OFFSETS
	.align		4
.L_48:
        /*007c*/ 	.byte	0x04, 0x28
        /*007e*/ 	.short	(.L_50 - .L_49)


	//   ....[0]....
.L_49:
        /*0080*/ 	.word	0x00000220


	//   ....[1]....
        /*0084*/ 	.word	0x000003b0


	//   ....[2]....
        /*0088*/ 	.word	0x00000630


	//   ....[3]....
        /*008c*/ 	.word	0x000006d0


	//   ....[4]....
        /*0090*/ 	.word	0x00000b80


	//   ....[5]....
        /*0094*/ 	.word	0x00000e90


	//   ....[6]....
        /*0098*/ 	.word	0x00000f10


	//   ....[7]....
        /*009c*/ 	.word	0x00000f80


	//   ....[8]....
        /*00a0*/ 	.word	0x00000ff0


	//   ....[9]....
        /*00a4*/ 	.word	0x00001060


	//----- nvinfo : EIATTR_VRC_CTA_INIT_COUNT
	.align		4
.L_50:
        /*00a8*/ 	.byte	0x02, 0x4a
	.zero		1
	.zero		1


	//----- nvinfo : EIATTR_SYSCALL_OFFSETS
	.align		4
        /*00ac*/ 	.byte	0x04, 0x46
        /*00ae*/ 	.short	(.L_52 - .L_51)


	//   ....[0]....
.L_51:
        /*00b0*/ 	.word	0x00000df0


	//----- nvinfo : EIATTR_EXIT_INSTR_OFFSETS
	.align		4
.L_52:
        /*00b4*/ 	.byte	0x04, 0x1c
        /*00b6*/ 	.short	(.L_54 - .L_53)


	//   ....[0]....
.L_53:
        /*00b8*/ 	.word	0x00000090


	//   ....[1]....
        /*00bc*/ 	.word	0x00000e40


	//----- nvinfo : EIATTR_CRS_STACK_SIZE
	.align		4
.L_54:
        /*00c0*/ 	.byte	0x04, 0x1e
        /*00c2*/ 	.short	(.L_56 - .L_55)
.L_55:
        /*00c4*/ 	.word	0x00000000


	//----- nvinfo : EIATTR_CBANK_PARAM_SIZE
	.align		4
.L_56:
        /*00c8*/ 	.byte	0x03, 0x19
        /*00ca*/ 	.short	0x0018


	//----- nvinfo : EIATTR_PARAM_CBANK
	.align		4
        /*00cc*/ 	.byte	0x04, 0x0a
        /*00ce*/ 	.short	(.L_58 - .L_57)
	.align		4
.L_57:
        /*00d0*/ 	.word	index@(.nv.constant0._Z18hash_insert_cuckooP8bucket_sPP7ielem_sPi)
        /*00d4*/ 	.short	0x0380
        /*00d6*/ 	.short	0x0018


	//----- nvinfo : EIATTR_SW_WAR
	.align		4
.L_58:
        /*00d8*/ 	.byte	0x04, 0x36
        /*00da*/ 	.short	(.L_60 - .L_59)
.L_59:
        /*00dc*/ 	.word	0x00000008
.L_60:


//--------------------- .nv.info._Z15kernel_l2wb_pctv --------------------------
	.section	.nv.info._Z15kernel_l2wb_pctv,"",@"SHT_CUDA_INFO"
	.sectionflags	@""
	.align	4


	//----- nvinfo : EIATTR_CUDA_API_VERSION
	.align		4
        /*0000*/ 	.byte	0x04, 0x37
        /*0002*/ 	.short	(.L_62 - .L_61)
.L_61:
        /*0004*/ 	.word	0x00000082


	//----- nvinfo : EIATTR_SPARSE_MMA_MASK
	.align		4
.L_62:
        /*0008*/ 	.byte	0x03, 0x50
        /*000a*/ 	.short	0x0000


	//----- nvinfo : EIATTR_MAXREG_COUNT
	.align		4
        /*000c*/ 	.byte	0x03, 0x1b
        /*000e*/ 	.short	0x00ff


	//----- nvinfo : EIATTR_NUM_BARRIERS
	.align		4
        /*0010*/ 	.byte	0x02, 0x4c
        /*0012*/ 	.byte	0x01
	.zero		1


	//----- nvinfo : EIATTR_MERCURY_ISA_VERSION
	.align		4
        /*0014*/ 	.byte	0x03, 0x5f
        /*0016*/ 	.short	0x0101


	//----- nvinfo : EIATTR_VRC_CTA_INIT_COUNT
	.align		4
        /*0018*/ 	.byte	0x02, 0x4a
	.zero		1
	.zero		1


	//----- nvinfo : EIATTR_EXIT_INSTR_OFFSETS
	.align		4
        /*001c*/ 	.byte	0x04, 0x1c
        /*001e*/ 	.short	(.L_64 - .L_63)


	//   ....[0]....
.L_63:
        /*0020*/ 	.word	0x00000190


	//----- nvinfo : EIATTR_SW_WAR
	.align		4
.L_64:
        /*0024*/ 	.byte	0x04, 0x36
        /*0026*/ 	.short	(.L_66 - .L_65)
.L_65:
        /*0028*/ 	.word	0x00000008
.L_66:


//--------------------- .nv.info._Z11kernel_l2wbv --------------------------
	.section	.nv.info._Z11kernel_l2wbv,"",@"SHT_CUDA_INFO"
	.sectionflags	@""
	.align	4


	//----- nvinfo : EIATTR_CUDA_API_VERSION
	.align		4
        /*0000*/ 	.byte	0x04, 0x37
        /*0002*/ 	.short	(.L_68 - .L_67)
.L_67:
        /*0004*/ 	.word	0x00000082


	//----- nvinfo : EIATTR_SPARSE_MMA_MASK
	.align		4
.L_68:
        /*0008*/ 	.byte	0x03, 0x50
        /*000a*/ 	.short	0x0000


	//----- nvinfo : EIATTR_MAXREG_COUNT
	.align		4
        /*000c*/ 	.byte	0x03, 0x1b
        /*000e*/ 	.short	0x00ff


	//----- nvinfo : EIATTR_NUM_BARRIERS
	.align		4
        /*0010*/ 	.byte	0x02, 0x4c
        /*0012*/ 	.byte	0x01
	.zero		1


	//----- nvinfo : EIATTR_MERCURY_ISA_VERSION
	.align		4
        /*0014*/ 	.byte	0x03, 0x5f
        /*0016*/ 	.short	0x0101


	//----- nvinfo : EIATTR_VRC_CTA_INIT_COUNT
	.align		4
        /*0018*/ 	.byte	0x02, 0x4a
	.zero		1
	.zero		1


	//----- nvinfo : EIATTR_EXIT_INSTR_OFFSETS
	.align		4
        /*001c*/ 	.byte	0x04, 0x1c
        /*001e*/ 	.short	(.L_70 - .L_69)


	//   ....[0]....
.L_69:
        /*0020*/ 	.word	0x00000130


	//----- nvinfo : EIATTR_SW_WAR
	.align		4
.L_70:
        /*0024*/ 	.byte	0x04, 0x36
        /*0026*/ 	.short	(.L_72 - .L_71)
.L_71:
        /*0028*/ 	.word	0x00000008
.L_72:


//--------------------- .nv.info._Z23hash_insert_cuckoo_nvmuP8bucket_sPP7ielem_sPi --------------------------
	.section	.nv.info._Z23hash_insert_cuckoo_nvmuP8bucket_sPP7ielem_sPi,"",@"SHT_CUDA_INFO"
	.sectionflags	@""
	.align	4


	//----- nvinfo : EIATTR_CUDA_API_VERSION
	.align		4
        /*0000*/ 	.byte	0x04, 0x37
        /*0002*/ 	.short	(.L_74 - .L_73)
.L_73:
        /*0004*/ 	.word	0x00000082


	//----- nvinfo : EIATTR_KPARAM_INFO
	.align		4
.L_74:
        /*0008*/ 	.byte	0x04, 0x17
        /*000a*/ 	.short	(.L_76 - .L_75)
.L_75:
        /*000c*/ 	.word	0x00000000
        /*0010*/ 	.short	0x0002
        /*0012*/ 	.short	0x0010
        /*0014*/ 	.byte	0x00, 0xf0, 0x21, 0x00


	//----- nvinfo : EIATTR_KPARAM_INFO
	.align		4
.L_76:
        /*0018*/ 	.byte	0x04, 0x17
        /*001a*/ 	.short	(.L_78 - .L_77)
.L_77:
        /*001c*/ 	.word	0x00000000
        /*0020*/ 	.short	0x0001
        /*0022*/ 	.short	0x0008
        /*0024*/ 	.byte	0x00, 0xf0, 0x21, 0x00


	//----- nvinfo : EIATTR_KPARAM_INFO
	.align		4
.L_78:
        /*0028*/ 	.byte	0x04, 0x17
        /*002a*/ 	.short	(.L_80 - .L_79)
.L_79:
        /*002c*/ 	.word	0x00000000
        /*0030*/ 	.short	0x0000
        /*0032*/ 	.short	0x0000
        /*0034*/ 	.byte	0x00, 0xf0, 0x21, 0x00


	//----- nvinfo : EIATTR_SPARSE_MMA_MASK
	.align		4
.L_80:
        /*0038*/ 	.byte	0x03, 0x50
        /*003a*/ 	.short	0x0000


	//----- nvinfo : EIATTR_MAXREG_COUNT
	.align		4
        /*003c*/ 	.byte	0x03, 0x1b
        /*003e*/ 	.short	0x00ff


	//----- nvinfo : EIATTR_NUM_BARRIERS
	.align		4
        /*0040*/ 	.byte	0x02, 0x4c
        /*0042*/ 	.byte	0x01
	.zero		1


	//----- nvinfo : EIATTR_EXTERNS
	.align		4
        /*0044*/ 	.byte	0x04, 0x0f
        /*0046*/ 	.short	(.L_82 - .L_81)


	//   ....[0]....
	.align		4
.L_81:
        /*0048*/ 	.word	index@(vprintf)


	//----- nvinfo : EIATTR_MERCURY_ISA_VERSION
	.align		4
.L_82:
        /*004c*/ 	.byte	0x03, 0x5f
        /*004e*/ 	.short	0x0101


	//----- nvinfo : EIATTR_COOP_GROUP_MASK_REGIDS
	.align		4
        /*0050*/ 	.byte	0x04, 0x29
        /*0052*/ 	.short	(.L_84 - .L_83)


	//   ....[0]....
.L_83:
        /*0054*/ 	.word	0xffffffff


	//   ....[1]....
        /*0058*/ 	.word	0xffffffff


	//   ....[2]....
        /*005c*/ 	.word	0xffffffff


	//   ....[3]....
        /*0060*/ 	.word	0xffffffff


	//   ....[4]....
        /*0064*/ 	.word	0xffffffff


	//   ....[5]....
        /*0068*/ 	.word	0x0500000f


	//   ....[6]....
        /*006c*/ 	.word	0x0500000f


	//   ....[7]....
        /*0070*/ 	.word	0x0500000f


	//   ....[8]....
        /*0074*/ 	.word	0x0500000f


	//   ....[9]....
        /*0078*/ 	.word	0x0500000f


	//----- nvinfo : EIATTR_COOP_GROUP_INSTR_OFFSETS
	.align		4
.L_84:
        /*007c*/ 	.byte	0x04, 0x28
        /*007e*/ 	.short	(.L_86 - .L_85)


	//   ....[0]....
.L_85:
        /*0080*/ 	.word	0x00000220


	//   ....[1]....
        /*0084*/ 	.word	0x00000550


	//   ....[2]....
        /*0088*/ 	.word	0x00000a10


	//   ....[3]....
        /*008c*/ 	.word	0x00000b30


	//   ....[4]....
        /*0090*/ 	.word	0x00001420


	//   ....[5]....
        /*0094*/ 	.word	0x00001930


	//   ....[6]....
        /*0098*/ 	.word	0x000019b0


	//   ....[7]....
        /*009c*/ 	.word	0x00001a20


	//   ....[8]....
        /*00a0*/ 	.word	0x00001a90


	//   ....[9]....
        /*00a4*/ 	.word	0x00001b00


	//----- nvinfo : EIATTR_VRC_CTA_INIT_COUNT
	.align		4
.L_86:
        /*00a8*/ 	.byte	0x02, 0x4a
	.zero		1
	.zero		1


	//----- nvinfo : EIATTR_SYSCALL_OFFSETS
	.align		4
        /*00ac*/ 	.byte	0x04, 0x46
        /*00ae*/ 	.short	(.L_88 - .L_87)


	//   ....[0]....
.L_87:
        /*00b0*/ 	.word	0x00001890


	//----- nvinfo : EIATTR_EXIT_INSTR_OFFSETS
	.align		4
.L_88:
        /*00b4*/ 	.byte	0x04, 0x1c
        /*00b6*/ 	.short	(.L_90 - .L_89)


	//   ....[0]....
.L_89:
        /*00b8*/ 	.word	0x00000090


	//   ....[1]....
        /*00bc*/ 	.word	0x000018e0


	//----- nvinfo : EIATTR_CRS_STACK_SIZE
	.align		4
.L_90:
        /*00c0*/ 	.byte	0x04, 0x1e
        /*00c2*/ 	.short	(.L_92 - .L_91)
.L_91:
        /*00c4*/ 	.word	0x00000000


	//----- nvinfo : EIATTR_CBANK_PARAM_SIZE
	.align		4
.L_92:
        /*00c8*/ 	.byte	0x03, 0x19
        /*00ca*/ 	.short	0x0018


	//----- nvinfo : EIATTR_PARAM_CBANK
	.align		4
        /*00cc*/ 	.byte	0x04, 0x0a
        /*00ce*/ 	.short	(.L_94 - .L_93)
	.align		4
.L_93:
        /*00d0*/ 	.word	index@(.nv.constant0._Z23hash_insert_cuckoo_nvmuP8bucket_sPP7ielem_sPi)
        /*00d4*/ 	.short	0x0380
        /*00d6*/ 	.short	0x0018


	//----- nvinfo : EIATTR_SW_WAR
	.align		4
.L_94:
        /*00d8*/ 	.byte	0x04, 0x36
        /*00da*/ 	.short	(.L_96 - .L_95)
.L_95:
        /*00dc*/ 	.word	0x00000008
.L_96:


//--------------------- .nv.info._Z23hash_insert_cuckoo_nvmoP8bucket_sPP7ielem_sPi --------------------------
	.section	.nv.info._Z23hash_insert_cuckoo_nvmoP8bucket_sPP7ielem_sPi,"",@"SHT_CUDA_INFO"
	.sectionflags	@""
	.align	4


	//----- nvinfo : EIATTR_CUDA_API_VERSION
	.align		4
        /*0000*/ 	.byte	0x04, 0x37
        /*0002*/ 	.short	(.L_98 - .L_97)
.L_97:
        /*0004*/ 	.word	0x00000082


	//----- nvinfo : EIATTR_KPARAM_INFO
	.align		4
.L_98:
        /*0008*/ 	.byte	0x04, 0x17
        /*000a*/ 	.short	(.L_100 - .L_99)
.L_99:
        /*000c*/ 	.word	0x00000000
        /*0010*/ 	.short	0x0002
        /*0012*/ 	.short	0x0010
        /*0014*/ 	.byte	0x00, 0xf0, 0x21, 0x00


	//----- nvinfo : EIATTR_KPARAM_INFO
	.align		4
.L_100:
        /*0018*/ 	.byte	0x04, 0x17
        /*001a*/ 	.short	(.L_102 - .L_101)
.L_101:
        /*001c*/ 	.word	0x00000000
        /*0020*/ 	.short	0x0001
        /*0022*/ 	.short	0x0008
        /*0024*/ 	.byte	0x00, 0xf0, 0x21, 0x00


	//----- nvinfo : EIATTR_KPARAM_INFO
	.align		4
.L_102:
        /*0028*/ 	.byte	0x04, 0x17
        /*002a*/ 	.short	(.L_104 - .L_103)
.L_103:
        /*002c*/ 	.word	0x00000000
        /*0030*/ 	.short	0x0000
        /*0032*/ 	.short	0x0000
        /*0034*/ 	.byte	0x00, 0xf0, 0x21, 0x00


	//----- nvinfo : EIATTR_SPARSE_MMA_MASK
	.align		4
.L_104:
        /*0038*/ 	.byte	0x03, 0x50
        /*003a*/ 	.short	0x0000


	//----- nvinfo : EIATTR_MAXREG_COUNT
	.align		4
        /*003c*/ 	.byte	0x03, 0x1b
        /*003e*/ 	.short	0x00ff


	//----- nvinfo : EIATTR_NUM_BARRIERS
	.align		4
        /*0040*/ 	.byte	0x02, 0x4c
        /*0042*/ 	.byte	0x01
	.zero		1


	//----- nvinfo : EIATTR_EXTERNS
	.align		4
        /*0044*/ 	.byte	0x04, 0x0f
        /*0046*/ 	.short	(.L_106 - .L_105)


	//   ....[0]....
	.align		4
.L_105:
        /*0048*/ 	.word	index@(vprintf)


	//----- nvinfo : EIATTR_MERCURY_ISA_VERSION
	.align		4
.L_106:
        /*004c*/ 	.byte	0x03, 0x5f
        /*004e*/ 	.short	0x0101


	//----- nvinfo : EIATTR_COOP_GROUP_MASK_REGIDS
	.align		4
        /*0050*/ 	.byte	0x04, 0x29
        /*0052*/ 	.short	(.L_108 - .L_107)


	//   ....[0]....
.L_107:
        /*0054*/ 	.word	0xffffffff


	//   ....[1]....
        /*0058*/ 	.word	0xffffffff


	//   ....[2]....
        /*005c*/ 	.word	0xffffffff


	//   ....[3]....
        /*0060*/ 	.word	0xffffffff


	//   ....[4]....
        /*0064*/ 	.word	0xffffffff


	//   ....[5]....
        /*0068*/ 	.word	0x0500000f


	//   ....[6]....
        /*006c*/ 	.word	0x0500000f


	//   ....[7]....
        /*0070*/ 	.word	0x0500000f


	//   ....[8]....
        /*0074*/ 	.word	0x0500000f


	//   ....[9]....
        /*0078*/ 	.word	0x0500000f


	//----- nvinfo : EIATTR_COOP_GROUP_INSTR_OFFSETS
	.align		4
.L_108:
        /*007c*/ 	.byte	0x04, 0x28
        /*007e*/ 	.short	(.L_110 - .L_109)


	//   ....[0]....
.L_109:
        /*0080*/ 	.word	0x00000220


	//   ....[1]....
        /*0084*/ 	.word	0x000004e0


	//   ....[2]....
        /*0088*/ 	.word	0x000008c0


	//   ....[3]....
        /*008c*/ 	.word	0x000009e0


	//   ....[4]....
        /*0090*/ 	.word	0x00001110


	//   ....[5]....
        /*0094*/ 	.word	0x00001540


	//   ....[6]....
        /*0098*/ 	.word	0x000015c0


	//   ....[7]....
        /*009c*/ 	.word	0x00001630


	//   ....[8]....
        /*00a0*/ 	.word	0x000016a0


	//   ....[9]....
        /*00a4*/ 	.word	0x00001710


	//----- nvinfo : EIATTR_VRC_CTA_INIT_COUNT
	.align		4
.L_110:
        /*00a8*/ 	.byte	0x02, 0x4a
	.zero		1
	.zero		1


	//----- nvinfo : EIATTR_SYSCALL_OFFSETS
	.align		4
        /*00ac*/ 	.byte	0x04, 0x46
        /*00ae*/ 	.short	(.L_112 - .L_111)


	//   ....[0]....
.L_111:
        /*00b0*/ 	.word	0x000014a0


	//----- nvinfo : EIATTR_EXIT_INSTR_OFFSETS
	.align		4
.L_112:
        /*00b4*/ 	.byte	0x04, 0x1c
        /*00b6*/ 	.short	(.L_114 - .L_113)


	//   ....[0]....
.L_113:
        /*00b8*/ 	.word	0x00000090


	//   ....[1]....
        /*00bc*/ 	.word	0x000014f0


	//----- nvinfo : EIATTR_CRS_STACK_SIZE
	.align		4
.L_114:
        /*00c0*/ 	.byte	0x04, 0x1e
        /*00c2*/ 	.short	(.L_116 - .L_115)
.L_115:
        /*00c4*/ 	.word	0x00000000


	//----- nvinfo : EIATTR_CBANK_PARAM_SIZE
	.align		4
.L_116:
        /*00c8*/ 	.byte	0x03, 0x19
        /*00ca*/ 	.short	0x0018


	//----- nvinfo : EIATTR_PARAM_CBANK
	.align		4
        /*00cc*/ 	.byte	0x04, 0x0a
        /*00ce*/ 	.short	(.L_118 - .L_117)
	.align		4
.L_117:
        /*00d0*/ 	.word	index@(.nv.constant0._Z23hash_insert_cuckoo_nvmoP8bucket_sPP7ielem_sPi)
        /*00d4*/ 	.short	0x0380
        /*00d6*/ 	.short	0x0018


	//----- nvinfo : EIATTR_SW_WAR
	.align		4
.L_118:
        /*00d8*/ 	.byte	0x04, 0x36
        /*00da*/ 	.short	(.L_120 - .L_119)
.L_119:
        /*00dc*/ 	.word	0x00000008
.L_120:


//--------------------- .nv.info._Z23hash_insert_cuckoo_nvmbP8bucket_sPP7ielem_sPi --------------------------
	.section	.nv.info._Z23hash_insert_cuckoo_nvmbP8bucket_sPP7ielem_sPi,"",@"SHT_CUDA_INFO"
	.sectionflags	@""
	.align	4


	//----- nvinfo : EIATTR_CUDA_API_VERSION
	.align		4
        /*0000*/ 	.byte	0x04, 0x37
        /*0002*/ 	.short	(.L_122 - .L_121)
.L_121:
        /*0004*/ 	.word	0x00000082


	//----- nvinfo : EIATTR_KPARAM_INFO
	.align		4
.L_122:
        /*0008*/ 	.byte	0x04, 0x17
        /*000a*/ 	.short	(.L_124 - .L_123)
.L_123:
        /*000c*/ 	.word	0x00000000
        /*0010*/ 	.short	0x0002
        /*0012*/ 	.short	0x0010
        /*0014*/ 	.byte	0x00, 0xf0, 0x21, 0x00


	//----- nvinfo : EIATTR_KPARAM_INFO
	.align		4
.L_124:
        /*0018*/ 	.byte	0x04, 0x17
        /*001a*/ 	.short	(.L_126 - .L_125)
.L_125:
        /*001c*/ 	.word	0x00000000
        /*0020*/ 	.short	0x0001
        /*0022*/ 	.short	0x0008
        /*0024*/ 	.byte	0x00, 0xf0, 0x21, 0x00


	//----- nvinfo : EIATTR_KPARAM_INFO
	.align		4
.L_126:
        /*0028*/ 	.byte	0x04, 0x17
        /*002a*/ 	.short	(.L_128 - .L_127)
.L_127:
        /*002c*/ 	.word	0x00000000
        /*0030*/ 	.short	0x0000
        /*0032*/ 	.short	0x0000
        /*0034*/ 	.byte	0x00, 0xf0, 0x21, 0x00


	//----- nvinfo : EIATTR_SPARSE_MMA_MASK
	.align		4
.L_128:
        /*0038*/ 	.byte	0x03, 0x50
        /*003a*/ 	.short	0x0000


	//----- nvinfo : EIATTR_MAXREG_COUNT
	.align		4
        /*003c*/ 	.byte	0x03, 0x1b
        /*003e*/ 	.short	0x00ff


	//----- nvinfo : EIATTR_NUM_BARRIERS
	.align		4
        /*0040*/ 	.byte	0x02, 0x4c
        /*0042*/ 	.byte	0x01
	.zero		1


	//----- nvinfo : EIATTR_EXTERNS
	.align		4
        /*0044*/ 	.byte	0x04, 0x0f
        /*0046*/ 	.short	(.L_130 - .L_129)


	//   ....[0]....
	.align		4
.L_129:
        /*0048*/ 	.word	index@(vprintf)


	//----- nvinfo : EIATTR_MERCURY_ISA_VERSION
	.align		4
.L_130:
        /*004c*/ 	.byte	0x03, 0x5f
        /*004e*/ 	.short	0x0101


	//----- nvinfo : EIATTR_COOP_GROUP_MASK_REGIDS
	.align		4
        /*0050*/ 	.byte	0x04, 0x29
        /*0052*/ 	.short	(.L_132 - .L_131)


	//   ....[0]....
.L_131:
        /*0054*/ 	.word	0xffffffff


	//   ....[1]....
        /*0058*/ 	.word	0xffffffff


	//   ....[2]....
        /*005c*/ 	.word	0xffffffff


	//   ....[3]....
        /*0060*/ 	.word	0xffffffff


	//   ....[4]....
        /*0064*/ 	.word	0xffffffff


	//   ....[5]....
        /*0068*/ 	.word	0x0500000f


	//   ....[6]....
        /*006c*/ 	.word	0x0500000f


	//   ....[7]....
        /*0070*/ 	.word	0x0500000f


	//   ....[8]....
        /*0074*/ 	.word	0x0500000f


	//   ....[9]....
        /*0078*/ 	.word	0x0500000f


	//----- nvinfo : EIATTR_COOP_GROUP_INSTR_OFFSETS
	.align		4
.L_132:
        /*007c*/ 	.byte	0x04, 0x28
        /*007e*/ 	.short	(.L_134 - .L_133)


	//   ....[0]....
.L_133:
        /*0080*/ 	.word	0x00000220


	//   ....[1]....
        /*0084*/ 	.word	0x000004d0


	//   ....[2]....
        /*0088*/ 	.word	0x00000890


	//   ....[3]....
        /*008c*/ 	.word	0x000009b0


	//   ....[4]....
        /*0090*/ 	.word	0x00001070


	//   ....[5]....
        /*0094*/ 	.word	0x00001480


	//   ....[6]....
        /*0098*/ 	.word	0x00001500


	//   ....[7]....
        /*009c*/ 	.word	0x00001570


	//   ....[8]....
        /*00a0*/ 	.word	0x000015e0


	//   ....[9]....
        /*00a4*/ 	.word	0x00001650


	//----- nvinfo : EIATTR_VRC_CTA_INIT_COUNT
	.align		4
.L_134:
        /*00a8*/ 	.byte	0x02, 0x4a
	.zero		1
	.zero		1


	//----- nvinfo : EIATTR_SYSCALL_OFFSETS
	.align		4
        /*00ac*/ 	.byte	0x04, 0x46
        /*00ae*/ 	.short	(.L_136 - .L_135)


	//   ....[0]....
.L_135:
        /*00b0*/ 	.word	0x000013e0


	//----- nvinfo : EIATTR_EXIT_INSTR_OFFSETS
	.align		4
.L_136:
        /*00b4*/ 	.byte	0x04, 0x1c
        /*00b6*/ 	.short	(.L_138 - .L_137)


	//   ....[0]....
.L_137:
        /*00b8*/ 	.word	0x00000090


	//   ....[1]....
        /*00bc*/ 	.word	0x00001430


	//----- nvinfo : EIATTR_CRS_STACK_SIZE
	.align		4
.L_138:
        /*00c0*/ 	.byte	0x04, 0x1e
        /*00c2*/ 	.short	(.L_140 - .L_139)
.L_139:
        /*00c4*/ 	.word	0x00000000


	//----- nvinfo : EIATTR_CBANK_PARAM_SIZE
	.align		4
.L_140:
        /*00c8*/ 	.byte	0x03, 0x19
        /*00ca*/ 	.short	0x0018


	//----- nvinfo : EIATTR_PARAM_CBANK
	.align		4
        /*00cc*/ 	.byte	0x04, 0x0a
        /*00ce*/ 	.short	(.L_142 - .L_141)
	.align		4
.L_141:
        /*00d0*/ 	.word	index@(.nv.constant0._Z23hash_insert_cuckoo_nvmbP8bucket_sPP7ielem_sPi)
        /*00d4*/ 	.short	0x0380
        /*00d6*/ 	.short	0x0018


	//----- nvinfo : EIATTR_SW_WAR
	.align		4
.L_142:
        /*00d8*/ 	.byte	0x04, 0x36
        /*00da*/ 	.short	(.L_144 - .L_143)
.L_143:
        /*00dc*/ 	.word	0x00000008
.L_144:


//--------------------- .nv.callgraph             --------------------------
	.section	.nv.callgraph,"",@"SHT_CUDA_CALLGRAPH"
	.align	4
	.sectionentsize	8
	.align		4
        /*0000*/ 	.word	0x00000000
	.align		4
        /*0004*/ 	.word	0xffffffff
	.align		4
        /*0008*/ 	.word	index@(_Z18hash_insert_cuckooP8bucket_sPP7ielem_sPi)
	.align		4
        /*000c*/ 	.word	index@(vprintf)
	.align		4
        /*0010*/ 	.word	index@(_Z23hash_insert_cuckoo_nvmuP8bucket_sPP7ielem_sPi)
	.align		4
        /*0014*/ 	.word	index@(vprintf)
	.align		4
        /*0018*/ 	.word	index@(_Z23hash_insert_cuckoo_nvmoP8bucket_sPP7ielem_sPi)
	.align		4
        /*001c*/ 	.word	index@(vprintf)
	.align		4
        /*0020*/ 	.word	index@(_Z23hash_insert_cuckoo_nvmbP8bucket_sPP7ielem_sPi)
	.align		4
        /*0024*/ 	.word	index@(vprintf)
	.align		4
        /*0028*/ 	.word	0x00000000
	.align		4
        /*002c*/ 	.word	0xfffffffe
	.align		4
        /*0030*/ 	.word	0x00000000
	.align		4
        /*0034*/ 	.word	0xfffffffd
	.align		4
        /*0038*/ 	.word	0x00000000
	.align		4
        /*003c*/ 	.word	0xfffffffc


//--------------------- .nv.constant4             --------------------------
	.section	.nv.constant4,"a",@progbits
	.align	8
	.align		8
.nv.constant4:
        /*0000*/ 	.dword	vprintf
	.align		8
        /*0008*/ 	.dword	$str


//--------------------- .text._Z18hash_insert_cuckooP8bucket_sPP7ielem_sPi --------------------------
	.section	.text._Z18hash_insert_cuckooP8bucket_sPP7ielem_sPi,"ax",@progbits
	.align	128
        .global         _Z18hash_insert_cuckooP8bucket_sPP7ielem_sPi
        .type           _Z18hash_insert_cuckooP8bucket_sPP7ielem_sPi,@function
        .size           _Z18hash_insert_cuckooP8bucket_sPP7ielem_sPi,(.L_x_164 - _Z18hash_insert_cuckooP8bucket_sPP7ielem_sPi)
        .other          _Z18hash_insert_cuckooP8bucket_sPP7ielem_sPi,@"STO_CUDA_ENTRY STV_DEFAULT"
_Z18hash_insert_cuckooP8bucket_sPP7ielem_sPi:
.text._Z18hash_insert_cuckooP8bucket_sPP7ielem_sPi:
[----:B------:R-:W0:Y:S01]  /*0000*/  LDC R1, c[0x0][0x37c] ;  /* 0x0000df00ff017b82 */ /* 0x000e220000000800 */
[----:B------:R-:W1:Y:S07]  /*0010*/  S2R R3, SR_CTAID.X ;  /* 0x0000000000037919 */ /* 0x000e6e0000002500 */
[----:B------:R-:W1:Y:S01]  /*0020*/  LDC.64 R24, c[0x0][0x390] ;  /* 0x0000e400ff187b82 */ /* 0x000e620000000a00 */
[----:B------:R-:W2:Y:S01]  /*0030*/  LDCU.64 UR36, c[0x0][0x358] ;  /* 0x00006b00ff2477ac */ /* 0x000ea20008000a00 */
[----:B-1----:R-:W-:-:S06]  /*0040*/  IMAD.WIDE.U32 R24, R3, 0x4, R24 ;  /* 0x0000000403187825 */ /* 0x002fcc00078e0018 */
[----:B--2---:R-:W2:Y:S01]  /*0050*/  LDG.E R24, desc[UR36][R24.64] ;  /* 0x0000002418187981 */ /* 0x004ea2000c1e1900 */
[----:B------:R-:W1:Y:S02]  /*0060*/  S2R R2, SR_TID.X ;  /* 0x0000000000027919 */ /* 0x000e640000002100 */
[----:B-1----:R-:W-:-:S04]  /*0070*/  SHF.R.S32.HI R19, RZ, 0x3, R2 ;  /* 0x00000003ff137819 */ /* 0x002fc80000011402 */
[----:B--2---:R-:W-:-:S13]  /*0080*/  ISETP.GE.AND P0, PT, R19, R24, PT ;  /* 0x000000181300720c */ /* 0x004fda0003f06270 */
[----:B0-----:R-:W-:Y:S05]  /*0090*/  @P0 EXIT ;  /* 0x000000000000094d */ /* 0x001fea0003800000 */
[----:B------:R-:W0:Y:S02]  /*00a0*/  LDC.64 R16, c[0x0][0x388] ;  /* 0x0000e200ff107b82 */ /* 0x000e240000000a00 */
[----:B0-----:R-:W-:-:S04]  /*00b0*/  LEA R16, P0, R3, R16, 0x3 ;  /* 0x0000001003107211 */ /* 0x001fc800078018ff */
[----:B------:R-:W-:-:S06]  /*00c0*/  LEA.HI.X R17, R3, R17, RZ, 0x3, P0 ;  /* 0x0000001103117211 */ /* 0x000fcc00000f1cff */
[----:B------:R-:W5:Y:S01]  /*00d0*/  LDG.E.64 R16, desc[UR36][R16.64] ;  /* 0x0000002410107981 */ /* 0x000f62000c1e1b00 */
[----:B------:R-:W0:Y:S01]  /*00e0*/  LDC R22, c[0x0][0x360] ;  /* 0x0000d800ff167b82 */ /* 0x000e220000000800 */
[C---:B------:R-:W-:Y:S02]  /*00f0*/  LOP3.LUT R18, R2.reuse, 0x7, RZ, 0xc0, !PT ;  /* 0x0000000702127812 */ /* 0x040fe400078ec0ff */
[----:B------:R-:W-:-:S07]  /*0100*/  LOP3.LUT R2, R2, 0x18, RZ, 0xc0, !PT ;  /* 0x0000001802027812 */ /* 0x000fce00078ec0ff */
.L_x_27:
[----:B-----5:R-:W-:-:S05]  /*0110*/  IMAD.WIDE R8, R19, 0xc, R16 ;  /* 0x0000000c13087825 */ /* 0x020fca00078e0210 */
[----:B-1234-:R-:W2:Y:S04]  /*0120*/  LD.E R13, desc[UR36][R8.64+0x8] ;  /* 0x00000824080d7980 */ /* 0x01eea8000c101900 */
[----:B------:R-:W2:Y:S01]  /*0130*/  LD.E R11, desc[UR36][R8.64] ;  /* 0x00000024080b7980 */ /* 0x000ea2000c101900 */
[----:B------:R-:W-:Y:S01]  /*0140*/  BSSY B6, `(.L_x_0) ;  /* 0x00000cc000067945 */ /* 0x000fe20003800000 */
[----:B--2---:R-:W-:-:S13]  /*0150*/  LOP3.LUT P0, RZ, R11, R13, RZ, 0xfc, !PT ;  /* 0x0000000d0bff7212 */ /* 0x004fda000780fcff */
[----:B------:R-:W-:Y:S05]  /*0160*/  @!P0 BRA `(.L_x_1) ;  /* 0x0000000c00048947 */ /* 0x000fea0003800000 */
[----:B------:R-:W2:Y:S01]  /*0170*/  LD.E R0, desc[UR36][R8.64+0x4] ;  /* 0x0000042408007980 */ /* 0x000ea2000c101900 */
[----:B------:R-:W1:Y:S01]  /*0180*/  LDC.64 R4, c[0x0][0x380] ;  /* 0x0000e000ff047b82 */ /* 0x000e620000000a00 */
[----:B------:R-:W-:Y:S01]  /*0190*/  IMAD.SHL.U32 R3, R18, 0x4, RZ ;  /* 0x0000000412037824 */ /* 0x000fe200078e00ff */
[----:B--2---:R-:W-:-:S05]  /*01a0*/  LOP3.LUT R6, R0, 0xffffff, RZ, 0xc0, !PT ;  /* 0x00ffffff00067812 */ /* 0x004fca00078ec0ff */
[----:B-1----:R-:W-:-:S03]  /*01b0*/  IMAD.WIDE.U32 R4, R6, 0x40, R4 ;  /* 0x0000004006047825 */ /* 0x002fc600078e0004 */
[----:B------:R-:W-:-:S05]  /*01c0*/  IADD3 R4, P0, PT, R4, R3, RZ ;  /* 0x0000000304047210 */ /* 0x000fca0007f1e0ff */
[----:B------:R-:W-:-:S05]  /*01d0*/  IMAD.X R5, RZ, RZ, R5, P0 ;  /* 0x000000ffff057224 */ /* 0x000fca00000e0605 */
[----:B------:R-:W2:Y:S01]  /*01e0*/  LDG.E R10, desc[UR36][R4.64] ;  /* 0x00000024040a7981 */ /* 0x000ea2000c1e1900 */
[----:B------:R-:W-:Y:S01]  /*01f0*/  UMOV UR4, 0xffffffff ;  /* 0xffffffff00047882 */ /* 0x000fe20000000000 */
[----:B--2---:R-:W-:Y:S02]  /*0200*/  ISETP.NE.AND P0, PT, R10, R11, PT ;  /* 0x0000000b0a00720c */ /* 0x004fe40003f05270 */
[----:B------:R-:W-:Y:S11]  /*0210*/  BRA.DIV UR4, `(.L_x_2) ;  /* 0x0000000e040c7947 */ /* 0x000ff6000b800000 */
[----:B------:R-:W-:-:S07]  /*0220*/  VOTE.ANY R14, PT, !P0 ;  /* 0x00000000000e7806 */ /* 0x000fce00040e0100 */
.L_x_30:
[----:B------:R-:W-:-:S04]  /*0230*/  SHF.R.S32.HI R14, RZ, R2, R14 ;  /* 0x00000002ff0e7219 */ /* 0x000fc8000001140e */
[----:B------:R-:W-:-:S13]  /*0240*/  LOP3.LUT P0, R7, R14, 0xff, RZ, 0xc0, !PT ;  /* 0x000000ff0e077812 */ /* 0x000fda000780c0ff */
[----:B------:R-:W-:Y:S05]  /*0250*/  @!P0 BRA `(.L_x_3) ;  /* 0x0000000000248947 */ /* 0x000fea0003800000 */
[----:B------:R-:W-:-:S05]  /*0260*/  IMAD.MOV R0, RZ, RZ, -R7 ;  /* 0x000000ffff007224 */ /* 0x000fca00078e0a07 */
[----:B------:R-:W-:-:S06]  /*0270*/  LOP3.LUT R0, R7, R0, RZ, 0xc0, !PT ;  /* 0x0000000007007212 */ /* 0x000fcc00078ec0ff */
[----:B------:R-:W1:Y:S02]  /*0280*/  FLO.U32 R0, R0 ;  /* 0x0000000000007300 */ /* 0x000e6400000e0000 */
[----:B-1----:R-:W-:-:S04]  /*0290*/  IADD3 R3, PT, PT, -R0, 0x1f, RZ ;  /* 0x0000001f00037810 */ /* 0x002fc80007ffe1ff */
[----:B------:R-:W-:-:S04]  /*02a0*/  IADD3 R3, PT, PT, -R3, 0x27, RZ ;  /* 0x0000002703037810 */ /* 0x000fc80007ffe1ff */
[----:B------:R-:W-:-:S04]  /*02b0*/  LOP3.LUT R23, R3, 0x7, RZ, 0xc0, !PT ;  /* 0x0000000703177812 */ /* 0x000fc800078ec0ff */
[----:B------:R-:W-:-:S13]  /*02c0*/  ISETP.NE.AND P0, PT, R18, R23, PT ;  /* 0x000000171200720c */ /* 0x000fda0003f05270 */
[----:B------:R-:W-:Y:S05]  /*02d0*/  @P0 BRA `(.L_x_4) ;  /* 0x0000000800c80947 */ /* 0x000fea0003800000 */
[----:B------:R-:W-:Y:S05]  /*02e0*/  BRA `(.L_x_5) ;  /* 0x0000000000987947 */ /* 0x000fea0003800000 */
.L_x_3:
[----:B------:R-:W1:Y:S01]  /*02f0*/  LDCU.64 UR4, c[0x0][0x380] ;  /* 0x00007000ff0477ac */ /* 0x000e620008000a00 */
[----:B------:R-:W-:Y:S01]  /*0300*/  IMAD.MOV.U32 R12, RZ, RZ, 0x1 ;  /* 0x00000001ff0c7424 */ /* 0x000fe200078e00ff */
[----:B------:R-:W-:-:S04]  /*0310*/  LOP3.LUT R7, R11, 0x7, RZ, 0xc0, !PT ;  /* 0x000000070b077812 */ /* 0x000fc800078ec0ff */
[----:B------:R-:W-:-:S05]  /*0320*/  SHF.L.U32 R12, R12, R7, RZ ;  /* 0x000000070c0c7219 */ /* 0x000fca00000006ff */
[----:B------:R-:W-:Y:S02]  /*0330*/  VIADD R10, R12, 0xffffffff ;  /* 0xffffffff0c0a7836 */ /* 0x000fe40000000000 */
[----:B------:R-:W-:Y:S01]  /*0340*/  IMAD.MOV R12, RZ, RZ, -R12 ;  /* 0x000000ffff0c7224 */ /* 0x000fe200078e0a0c */
[----:B-1----:R-:W-:-:S05]  /*0350*/  LEA R6, P0, R6, UR4, 0x6 ;  /* 0x0000000406067c11 */ /* 0x002fca000f8030ff */
[----:B------:R-:W-:-:S08]  /*0360*/  IMAD.X R7, RZ, RZ, UR5, P0 ;  /* 0x00000005ff077e24 */ /* 0x000fd000080e06ff */
.L_x_9:
[----:B------:R-:W2:Y:S01]  /*0370*/  LDG.E R8, desc[UR36][R4.64] ;  /* 0x0000002404087981 */ /* 0x000ea2000c1e1900 */
[----:B------:R-:W-:Y:S01]  /*0380*/  UMOV UR4, 0xffffffff ;  /* 0xffffffff00047882 */ /* 0x000fe20000000000 */
[----:B--2---:R-:W-:Y:S02]  /*0390*/  ISETP.NE.AND P0, PT, R8, RZ, PT ;  /* 0x000000ff0800720c */ /* 0x004fe40003f05270 */
[----:B-1----:R-:W-:Y:S11]  /*03a0*/  BRA.DIV UR4, `(.L_x_6) ;  /* 0x0000000a04c87947 */ /* 0x002ff6000b800000 */
[----:B------:R-:W-:-:S07]  /*03b0*/  VOTE.ANY R14, PT, !P0 ;  /* 0x00000000000e7806 */ /* 0x000fce00040e0100 */
.L_x_33:
[----:B------:R-:W-:-:S04]  /*03c0*/  SHF.R.S32.HI R14, RZ, R2, R14 ;  /* 0x00000002ff0e7219 */ /* 0x000fc8000001140e */
[----:B------:R-:W-:-:S04]  /*03d0*/  LOP3.LUT R9, R14, 0xff, RZ, 0xc0, !PT ;  /* 0x000000ff0e097812 */ /* 0x000fc800078ec0ff */
[C---:B------:R-:W-:Y:S02]  /*03e0*/  LOP3.LUT R8, R9.reuse, R10, RZ, 0xc0, !PT ;  /* 0x0000000a09087212 */ /* 0x040fe400078ec0ff */
[----:B------:R-:W-:-:S03]  /*03f0*/  LOP3.LUT R9, R9, R12, RZ, 0xc0, !PT ;  /* 0x0000000c09097212 */ /* 0x000fc600078ec0ff */
[----:B------:R-:W-:-:S05]  /*0400*/  IMAD.U32 R8, R8, 0x10000, RZ ;  /* 0x0001000008087824 */ /* 0x000fca00078e00ff */
[----:B------:R-:W-:-:S13]  /*0410*/  LOP3.LUT P1, R9, R8, RZ, R9, 0xfa, !PT ;  /* 0x000000ff08097212 */ /* 0x000fda000782fa09 */
        /* <DEDUP_REMOVED lines=8> */
[----:B------:R1:W-:Y:S01]  /*04a0*/  @!P0 STG.E desc[UR36][R4.64], R11 ;  /* 0x0000000b04008986 */ /* 0x0003e2000c101924 */
[----:B------:R-:W-:-:S07]  /*04b0*/  @!P0 IMAD.MOV.U32 R23, RZ, RZ, R18 ;  /* 0x000000ffff178224 */ /* 0x000fce00078e0012 */
.L_x_7:
[----:B------:R-:W-:Y:S05]  /*04c0*/  WARPSYNC.ALL ;  /* 0x0000000000007948 */ /* 0x000fea0003800000 */
[----:B------:R-:W-:Y:S06]  /*04d0*/  BAR.SYNC.DEFER_BLOCKING 0x0 ;  /* 0x0000000000007b1d */ /* 0x000fec0000010000 */
[----:B------:R-:W-:Y:S05]  /*04e0*/  @!P1 BRA `(.L_x_8) ;  /* 0x0000000000249947 */ /* 0x000fea0003800000 */
[----:B------:R-:W-:-:S06]  /*04f0*/  IMAD.WIDE R8, R23, 0x4, R6 ;  /* 0x0000000417087825 */ /* 0x000fcc00078e0206 */
[----:B------:R-:W2:Y:S02]  /*0500*/  LDG.E R8, desc[UR36][R8.64] ;  /* 0x0000002408087981 */ /* 0x000ea4000c1e1900 */
[----:B--2---:R-:W-:-:S13]  /*0510*/  ISETP.NE.AND P0, PT, R8, R11, PT ;  /* 0x0000000b0800720c */ /* 0x004fda0003f05270 */
[----:B------:R-:W-:Y:S05]  /*0520*/  @P0 BRA `(.L_x_9) ;  /* 0xfffffffc00900947 */ /* 0x000fea000383ffff */
[----:B------:R-:W-:-:S13]  /*0530*/  ISETP.NE.AND P0, PT, R18, R23, PT ;  /* 0x000000171200720c */ /* 0x000fda0003f05270 */
[----:B------:R-:W-:Y:S05]  /*0540*/  @P0 BRA `(.L_x_4) ;  /* 0x00000008002c0947 */ /* 0x000fea0003800000 */
.L_x_5:
[----:B------:R4:W-:Y:S01]  /*0550*/  STG.E desc[UR36][R4.64+0x20], R13 ;  /* 0x0000200d04007986 */ /* 0x0009e2000c101924 */
[----:B------:R-:W-:Y:S01]  /*0560*/  IMAD.MOV.U32 R23, RZ, RZ, R18 ;  /* 0x000000ffff177224 */ /* 0x000fe200078e0012 */
[----:B------:R-:W-:Y:S06]  /*0570*/  BRA `(.L_x_4) ;  /* 0x0000000800207947 */ /* 0x000fec0003800000 */
.L_x_8:
[----:B-1----:R-:W1:Y:S01]  /*0580*/  LDC.64 R4, c[0x0][0x380] ;  /* 0x0000e000ff047b82 */ /* 0x002e620000000a00 */
[----:B------:R-:W-:Y:S02]  /*0590*/  LOP3.LUT R7, R11, 0x1fffff, R0, 0x48, !PT ;  /* 0x001fffff0b077812 */ /* 0x000fe400078e4800 */
[----:B------:R-:W-:-:S04]  /*05a0*/  LOP3.LUT R20, R0, 0xe00000, RZ, 0xc0, !PT ;  /* 0x00e0000000147812 */ /* 0x000fc800078ec0ff */
[----:B------:R-:W-:-:S05]  /*05b0*/  LOP3.LUT R21, R7, R20, RZ, 0xfc, !PT ;  /* 0x0000001407157212 */ /* 0x000fca00078efcff */
        /* <DEDUP_REMOVED lines=8> */
.L_x_35:
[----:B------:R-:W-:Y:S01]  /*0640*/  SHF.R.S32.HI R14, RZ, R2, R14 ;  /* 0x00000002ff0e7219 */ /* 0x000fe2000001140e */
[----:B------:R-:W-:-:S03]  /*0650*/  IMAD.MOV.U32 R28, RZ, RZ, RZ ;  /* 0x000000ffff1c7224 */ /* 0x000fc600078e00ff */
[----:B------:R-:W-:-:S13]  /*0660*/  LOP3.LUT P0, R14, R14, 0xff, RZ, 0xc0, !PT ;  /* 0x000000ff0e0e7812 */ /* 0x000fda000780c0ff */
[----:B------:R-:W-:Y:S05]  /*0670*/  @P0 BRA `(.L_x_11) ;  /* 0x0000000400680947 */ /* 0x000fea0003800000 */
[----:B------:R-:W-:-:S07]  /*0680*/  IMAD.MOV.U32 R27, RZ, RZ, RZ ;  /* 0x000000ffff1b7224 */ /* 0x000fce00078e00ff */
.L_x_26:
[----:B--2---:R-:W2:Y:S01]  /*0690*/  LDG.E R6, desc[UR36][R4.64] ;  /* 0x0000002404067981 */ /* 0x004ea2000c1e1900 */
[----:B------:R-:W-:Y:S01]  /*06a0*/  UMOV UR4, 0xffffffff ;  /* 0xffffffff00047882 */ /* 0x000fe20000000000 */
[----:B--2---:R-:W-:Y:S02]  /*06b0*/  ISETP.NE.AND P0, PT, R6, RZ, PT ;  /* 0x000000ff0600720c */ /* 0x004fe40003f05270 */
[----:B-----5:R-:W-:Y:S11]  /*06c0*/  BRA.DIV UR4, `(.L_x_12) ;  /* 0x0000000a04387947 */ /* 0x020ff6000b800000 */
[----:B------:R-:W-:-:S07]  /*06d0*/  VOTE.ANY R14, PT, !P0 ;  /* 0x00000000000e7806 */ /* 0x000fce00040e0100 */
.L_x_38:
        /* <DEDUP_REMOVED lines=12> */
[----:B------:R-:W-:Y:S01]  /*07a0*/  LOP3.LUT R23, R7, 0x7, RZ, 0xc0, !PT ;  /* 0x0000000707177812 */ /* 0x000fe200078ec0ff */
[----:B------:R-:W-:Y:S06]  /*07b0*/  BRA `(.L_x_14) ;  /* 0x00000000002c7947 */ /* 0x000fec0003800000 */
.L_x_13:
[----:B------:R-:W-:-:S06]  /*07c0*/  IMAD.WIDE R6, R19, 0xc, R16 ;  /* 0x0000000c13067825 */ /* 0x000fcc00078e0210 */
[----:B------:R-:W2:Y:S01]  /*07d0*/  LD.E R6, desc[UR36][R6.64] ;  /* 0x0000002406067980 */ /* 0x000ea2000c101900 */
[----:B------:R-:W-:Y:S02]  /*07e0*/  ISETP.GT.AND P0, PT, R27, 0x4, PT ;  /* 0x000000041b00780c */ /* 0x000fe40003f04270 */
[----:B--2---:R-:W-:-:S11]  /*07f0*/  LOP3.LUT R23, R6, 0x7, RZ, 0xc0, !PT ;  /* 0x0000000706177812 */ /* 0x004fd600078ec0ff */
[----:B------:R-:W-:Y:S05]  /*0800*/  @P0 BRA `(.L_x_14) ;  /* 0x0000000000180947 */ /* 0x000fea0003800000 */
[----:B------:R-:W1:Y:S02]  /*0810*/  LDCU.64 UR4, c[0x0][0x380] ;  /* 0x00007000ff0477ac */ /* 0x000e640008000a00 */
[----:B-1----:R-:W-:-:S04]  /*0820*/  LEA R6, P0, R21, UR4, 0x6 ;  /* 0x0000000415067c11 */ /* 0x002fc8000f8030ff */
[----:B------:R-:W-:-:S03]  /*0830*/  LEA.HI.X R7, R21, UR5, R28, 0x6, P0 ;  /* 0x0000000515077c11 */ /* 0x000fc600080f341c */
[----:B------:R-:W-:-:S05]  /*0840*/  IMAD.WIDE.U32 R6, R23, 0x4, R6 ;  /* 0x0000000417067825 */ /* 0x000fca00078e0006 */
[----:B------:R1:W5:Y:S04]  /*0850*/  LDG.E R25, desc[UR36][R6.64] ;  /* 0x0000002406197981 */ /* 0x000368000c1e1900 */
[----:B------:R1:W5:Y:S02]  /*0860*/  LDG.E R26, desc[UR36][R6.64+0x20] ;  /* 0x00002024061a7981 */ /* 0x000364000c1e1900 */
.L_x_14:
[----:B------:R-:W-:Y:S05]  /*0870*/  WARPSYNC.ALL ;  /* 0x0000000000007948 */ /* 0x000fea0003800000 */
[----:B------:R-:W-:Y:S01]  /*0880*/  BSSY.RECONVERGENT B0, `(.L_x_15) ;  /* 0x000000d000007945 */ /* 0x000fe20003800200 */
[----:B------:R-:W-:Y:S06]  /*0890*/  BAR.SYNC.DEFER_BLOCKING 0x0 ;  /* 0x0000000000007b1d */ /* 0x000fec0000010000 */
[----:B------:R-:W-:Y:S04]  /*08a0*/  BSSY.RELIABLE B1, `(.L_x_16) ;  /* 0x0000009000017945 */ /* 0x000fe80003800100 */
[----:B------:R-:W-:Y:S05]  /*08b0*/  @!P1 BRA `(.L_x_17) ;  /* 0x0000000000109947 */ /* 0x000fea0003800000 */
[----:B------:R-:W-:-:S13]  /*08c0*/  ISETP.NE.AND P0, PT, R18, R23, PT ;  /* 0x000000171200720c */ /* 0x000fda0003f05270 */
[----:B------:R-:W-:Y:S05]  /*08d0*/  @P0 BREAK.RELIABLE B1 ;  /* 0x0000000000010942 */ /* 0x000fea0003800100 */
[----:B------:R-:W-:Y:S05]  /*08e0*/  @P0 BRA `(.L_x_18) ;  /* 0x0000000000180947 */ /* 0x000fea0003800000 */
[----:B------:R-:W-:Y:S05]  /*08f0*/  BRA `(.L_x_19) ;  /* 0x00000000000c7947 */ /* 0x000fea0003800000 */
.L_x_17:
[----:B------:R-:W-:-:S13]  /*0900*/  ISETP.NE.AND P0, PT, R18, R23, PT ;  /* 0x000000171200720c */ /* 0x000fda0003f05270 */
[----:B------:R-:W-:Y:S05]  /*0910*/  @P0 BREAK.RELIABLE B1 ;  /* 0x0000000000010942 */ /* 0x000fea0003800100 */
[----:B------:R-:W-:Y:S05]  /*0920*/  @P0 BRA `(.L_x_18) ;  /* 0x0000000000080947 */ /* 0x000fea0003800000 */
.L_x_19:
[----:B------:R-:W-:Y:S05]  /*0930*/  BSYNC.RELIABLE B1 ;  /* 0x0000000000017941 */ /* 0x000fea0003800100 */
.L_x_16:
[----:B------:R2:W-:Y:S02]  /*0940*/  STG.E desc[UR36][R4.64], R11 ;  /* 0x0000000b04007986 */ /* 0x0005e4000c101924 */
.L_x_18:
[----:B------:R-:W-:Y:S05]  /*0950*/  BSYNC.RECONVERGENT B0 ;  /* 0x0000000000007941 */ /* 0x000fea0003800200 */
.L_x_15:
[----:B------:R-:W-:Y:S05]  /*0960*/  WARPSYNC.ALL ;  /* 0x0000000000007948 */ /* 0x000fea0003800000 */
[----:B------:R-:W3:Y:S01]  /*0970*/  LDCU.64 UR4, c[0x0][0x380] ;  /* 0x00007000ff0477ac */ /* 0x000ee20008000a00 */
[----:B------:R-:W-:Y:S01]  /*0980*/  BSSY B0, `(.L_x_20) ;  /* 0x0000028000007945 */ /* 0x000fe20003800000 */
[----:B------:R-:W-:Y:S01]  /*0990*/  BAR.SYNC.DEFER_BLOCKING 0x0 ;  /* 0x0000000000007b1d */ /* 0x000fe20000010000 */
[----:B---3--:R-:W-:-:S04]  /*09a0*/  LEA R8, P2, R21, UR4, 0x6 ;  /* 0x0000000415087c11 */ /* 0x008fc8000f8430ff */
[----:B------:R-:W-:Y:S02]  /*09b0*/  LEA.HI.X R9, R21, UR5, R28, 0x6, P2 ;  /* 0x0000000515097c11 */ /* 0x000fe400090f341c */
[----:B-1----:R-:W-:-:S05]  /*09c0*/  IADD3 R6, P2, PT, R3, R8, RZ ;  /* 0x0000000803067210 */ /* 0x002fca0007f5e0ff */
[--C-:B------:R-:W-:Y:S02]  /*09d0*/  IMAD.X R7, RZ, RZ, R9.reuse, P2 ;  /* 0x000000ffff077224 */ /* 0x100fe400010e0609 */
[----:B------:R-:W-:Y:S01]  /*09e0*/  IMAD.WIDE.U32 R8, R23, 0x4, R8 ;  /* 0x0000000417087825 */ /* 0x000fe200078e0008 */
[----:B------:R-:W-:Y:S06]  /*09f0*/  @!P1 BRA `(.L_x_21) ;  /* 0x0000000000189947 */ /* 0x000fec0003800000 */
[----:B------:R-:W3:Y:S02]  /*0a00*/  LDG.E R8, desc[UR36][R8.64] ;  /* 0x0000002408087981 */ /* 0x000ee4000c1e1900 */
[----:B---3--:R-:W-:-:S13]  /*0a10*/  ISETP.NE.AND P1, PT, R8, R11, PT ;  /* 0x0000000b0800720c */ /* 0x008fda0003f25270 */
[----:B------:R-:W-:Y:S05]  /*0a20*/  @!P1 BREAK B0 ;  /* 0x0000000000009942 */ /* 0x000fea0003800000 */
[----:B------:R-:W-:Y:S05]  /*0a30*/  @P1 BRA `(.L_x_22) ;  /* 0x0000000000701947 */ /* 0x000fea0003800000 */
[----:B------:R-:W-:Y:S05]  /*0a40*/  @P0 BRA `(.L_x_4) ;  /* 0x0000000000ec0947 */ /* 0x000fea0003800000 */
[----:B------:R-:W-:Y:S05]  /*0a50*/  BRA `(.L_x_23) ;  /* 0x0000000000bc7947 */ /* 0x000fea0003800000 */
.L_x_21:
[----:B------:R-:W-:-:S13]  /*0a60*/  ISETP.GE.AND P1, PT, R27, 0x5, PT ;  /* 0x000000051b00780c */ /* 0x000fda0003f26270 */
[----:B------:R-:W-:Y:S05]  /*0a70*/  @P1 BREAK B0 ;  /* 0x0000000000001942 */ /* 0x000fea0003800000 */
[----:B------:R-:W-:Y:S05]  /*0a80*/  @P1 BRA `(.L_x_24) ;  /* 0x0000000000a41947 */ /* 0x000fea0003800000 */
[----:B------:R-:W3:Y:S02]  /*0a90*/  LDG.E R8, desc[UR36][R8.64] ;  /* 0x0000002408087981 */ /* 0x000ee4000c1e1900 */
[----:B---3--:R-:W-:-:S13]  /*0aa0*/  ISETP.NE.AND P1, PT, R8, R11, PT ;  /* 0x0000000b0800720c */ /* 0x008fda0003f25270 */
[----:B------:R-:W-:Y:S05]  /*0ab0*/  @P1 BREAK B0 ;  /* 0x0000000000001942 */ /* 0x000fea0003800000 */
[----:B------:R-:W-:Y:S05]  /*0ac0*/  @P1 BRA `(.L_x_4) ;  /* 0x0000000000cc1947 */ /* 0x000fea0003800000 */
[----:B--2---:R-:W1:Y:S01]  /*0ad0*/  LDC.64 R4, c[0x0][0x380] ;  /* 0x0000e000ff047b82 */ /* 0x004e620000000a00 */
[----:B-----5:R-:W-:Y:S01]  /*0ae0*/  LOP3.LUT R21, R25, 0x1fffff, R0, 0x48, !PT ;  /* 0x001fffff19157812 */ /* 0x020fe200078e4800 */
[----:B------:R2:W-:Y:S03]  /*0af0*/  @!P0 STG.E desc[UR36][R6.64+0x20], R13 ;  /* 0x0000200d06008986 */ /* 0x0005e6000c101924 */
[----:B------:R-:W-:-:S05]  /*0b00*/  LOP3.LUT R21, R21, R20, RZ, 0xfc, !PT ;  /* 0x0000001415157212 */ /* 0x000fca00078efcff */
[----:B-1----:R-:W-:-:S03]  /*0b10*/  IMAD.WIDE.U32 R4, R21, 0x40, R4 ;  /* 0x0000004015047825 */ /* 0x002fc600078e0004 */
[----:B------:R-:W-:-:S05]  /*0b20*/  IADD3 R4, P1, PT, R4, R3, RZ ;  /* 0x0000000304047210 */ /* 0x000fca0007f3e0ff */
[----:B------:R-:W-:-:S05]  /*0b30*/  IMAD.X R5, RZ, RZ, R5, P1 ;  /* 0x000000ffff057224 */ /* 0x000fca00008e0605 */
[----:B------:R-:W3:Y:S01]  /*0b40*/  LDG.E R8, desc[UR36][R4.64] ;  /* 0x0000002404087981 */ /* 0x000ee2000c1e1900 */
[----:B------:R-:W-:Y:S01]  /*0b50*/  UMOV UR4, 0xffffffff ;  /* 0xffffffff00047882 */ /* 0x000fe20000000000 */
[----:B---3--:R-:W-:Y:S02]  /*0b60*/  ISETP.NE.AND P0, PT, R8, R25, PT ;  /* 0x000000190800720c */ /* 0x008fe40003f05270 */
[----:B--2---:R-:W-:Y:S11]  /*0b70*/  BRA.DIV UR4, `(.L_x_25) ;  /* 0x00000006042c7947 */ /* 0x004ff6000b800000 */
[----:B------:R-:W-:-:S07]  /*0b80*/  VOTE.ANY R14, PT, !P0 ;  /* 0x00000000000e7806 */ /* 0x000fce00040e0100 */
.L_x_40:
[----:B------:R-:W-:Y:S01]  /*0b90*/  SHF.R.S32.HI R14, RZ, R2, R14 ;  /* 0x00000002ff0e7219 */ /* 0x000fe2000001140e */
[----:B------:R-:W-:Y:S02]  /*0ba0*/  VIADD R27, R27, 0x1 ;  /* 0x000000011b1b7836 */ /* 0x000fe40000000000 */
[----:B------:R-:W-:Y:S01]  /*0bb0*/  IMAD.MOV.U32 R11, RZ, RZ, R25 ;  /* 0x000000ffff0b7224 */ /* 0x000fe200078e0019 */
[----:B------:R-:W-:Y:S01]  /*0bc0*/  LOP3.LUT P0, R14, R14, 0xff, RZ, 0xc0, !PT ;  /* 0x000000ff0e0e7812 */ /* 0x000fe2000780c0ff */
[----:B------:R-:W-:-:S12]  /*0bd0*/  IMAD.MOV.U32 R13, RZ, RZ, R26 ;  /* 0x000000ffff0d7224 */ /* 0x000fd800078e001a */
[----:B------:R-:W-:Y:S05]  /*0be0*/  @P0 BREAK B0 ;  /* 0x0000000000000942 */ /* 0x000fea0003800000 */
[----:B------:R-:W-:Y:S05]  /*0bf0*/  @P0 BRA `(.L_x_11) ;  /* 0x0000000000080947 */ /* 0x000fea0003800000 */
.L_x_22:
[----:B------:R-:W-:Y:S05]  /*0c00*/  BSYNC B0 ;  /* 0x0000000000007941 */ /* 0x000fea0003800000 */
.L_x_20:
[----:B------:R-:W-:Y:S05]  /*0c10*/  BRA `(.L_x_26) ;  /* 0xfffffff8009c7947 */ /* 0x000fea000383ffff */
.L_x_11:
        /* <DEDUP_REMOVED lines=8> */
[----:B------:R-:W1:Y:S01]  /*0ca0*/  LDCU.64 UR4, c[0x0][0x380] ;  /* 0x00007000ff0477ac */ /* 0x000e620008000a00 */
[----:B------:R-:W-:Y:S01]  /*0cb0*/  IMAD.MOV.U32 R23, RZ, RZ, R18 ;  /* 0x000000ffff177224 */ /* 0x000fe200078e0012 */
[----:B-1----:R-:W-:-:S04]  /*0cc0*/  LEA R4, P0, R21, UR4, 0x6 ;  /* 0x0000000415047c11 */ /* 0x002fc8000f8030ff */
[----:B------:R-:W-:Y:S02]  /*0cd0*/  LEA.HI.X R21, R21, UR5, R28, 0x6, P0 ;  /* 0x0000000515157c11 */ /* 0x000fe400080f341c */
[----:B------:R-:W-:-:S05]  /*0ce0*/  IADD3 R4, P0, PT, R3, R4, RZ ;  /* 0x0000000403047210 */ /* 0x000fca0007f1e0ff */
[----:B------:R-:W-:-:S05]  /*0cf0*/  IMAD.X R5, RZ, RZ, R21, P0 ;  /* 0x000000ffff057224 */ /* 0x000fca00000e0615 */
[----:B------:R3:W-:Y:S01]  /*0d00*/  STG.E desc[UR36][R4.64+0x20], R13 ;  /* 0x0000200d04007986 */ /* 0x0007e2000c101924 */
[----:B------:R-:W-:Y:S05]  /*0d10*/  BRA `(.L_x_4) ;  /* 0x0000000000387947 */ /* 0x000fea0003800000 */
.L_x_24:
[----:B------:R-:W3:Y:S02]  /*0d20*/  LDG.E R8, desc[UR36][R8.64] ;  /* 0x0000002408087981 */ /* 0x000ee4000c1e1900 */
[----:B---3--:R-:W-:-:S13]  /*0d30*/  ISETP.NE.OR P0, PT, R8, R11, P0 ;  /* 0x0000000b0800720c */ /* 0x008fda0000705670 */
[----:B------:R-:W-:Y:S05]  /*0d40*/  @P0 BRA `(.L_x_4) ;  /* 0x00000000002c0947 */ /* 0x000fea0003800000 */
.L_x_23:
[----:B------:R1:W-:Y:S01]  /*0d50*/  STG.E desc[UR36][R6.64+0x20], R13 ;  /* 0x0000200d06007986 */ /* 0x0003e2000c101924 */
[----:B------:R-:W-:Y:S01]  /*0d60*/  IMAD.MOV.U32 R23, RZ, RZ, R18 ;  /* 0x000000ffff177224 */ /* 0x000fe200078e0012 */
[----:B------:R-:W-:Y:S06]  /*0d70*/  BRA `(.L_x_4) ;  /* 0x0000000000207947 */ /* 0x000fec0003800000 */
.L_x_1:
[----:B------:R-:W-:Y:S01]  /*0d80*/  MOV R8, 0x0 ;  /* 0x0000000000087802 */ /* 0x000fe20000000f00 */
[----:B------:R-:W1:Y:S01]  /*0d90*/  LDCU.64 UR4, c[0x4][0x8] ;  /* 0x01000100ff0477ac */ /* 0x000e620008000a00 */
[----:B------:R-:W-:-:S04]  /*0da0*/  CS2R R6, SRZ ;  /* 0x0000000000067805 */ /* 0x000fc8000001ff00 */
[----:B------:R-:W2:Y:S01]  /*0db0*/  LDC.64 R8, c[0x4][R8] ;  /* 0x0100000008087b82 */ /* 0x000ea20000000a00 */
[----:B-1----:R-:W-:Y:S02]  /*0dc0*/  IMAD.U32 R4, RZ, RZ, UR4 ;  /* 0x00000004ff047e24 */ /* 0x002fe4000f8e00ff */
[----:B------:R-:W-:-:S07]  /*0dd0*/  IMAD.U32 R5, RZ, RZ, UR5 ;  /* 0x00000005ff057e24 */ /* 0x000fce000f8e00ff */
[----:B------:R-:W-:-:S07]  /*0de0*/  LEPC R20, `(.L_x_4) ;  /* 0x000000001014794e */ /* 0x000fce0000000000 */
[----:B0-2---:R-:W-:Y:S05]  /*0df0*/  CALL.ABS.NOINC R8 ;  /* 0x0000000008007343 */ /* 0x005fea0003c00000 */
.L_x_4:
[----:B------:R-:W-:Y:S05]  /*0e00*/  BSYNC B6 ;  /* 0x0000000000067941 */ /* 0x000fea0003800000 */
.L_x_0:
[----:B0-----:R-:W-:-:S04]  /*0e10*/  LEA.HI R19, R22, R19, RZ, 0x1d ;  /* 0x0000001316137211 */ /* 0x001fc800078fe8ff */
[----:B------:R-:W-:-:S13]  /*0e20*/  ISETP.GE.AND P0, PT, R19, R24, PT ;  /* 0x000000181300720c */ /* 0x000fda0003f06270 */
[----:B------:R-:W-:Y:S05]  /*0e30*/  @!P0 BRA `(.L_x_27) ;  /* 0xfffffff000b48947 */ /* 0x000fea000383ffff */
[----:B------:R-:W-:Y:S05]  /*0e40*/  EXIT ;  /* 0x000000000000794d */ /* 0x000fea0003800000 */
.L_x_2:
[----:B------:R-:W-:Y:S01]  /*0e50*/  BSSY B0, `(.L_x_28) ;  /* 0x0000006000007945 */ /* 0x000fe20003800000 */
[----:B------:R-:W-:Y:S01]  /*0e60*/  PLOP3.LUT P6, PT, P0, PT, PT, 0x8, 0x80 ;  /* 0x000000000080781c */ /* 0x000fe200007ce170 */
[----:B------:R-:W-:-:S12]  /*0e70*/  IMAD.MOV.U32 R15, RZ, RZ, -0x1 ;  /* 0xffffffffff0f7424 */ /* 0x000fd800078e00ff */
[----:B0-----:R-:W-:Y:S05]  /*0e80*/  WARPSYNC.COLLECTIVE R15, `(.L_x_29) ;  /* 0x000000000f087348 */ /* 0x001fea0003c00000 */
[----:B------:R-:W-:Y:S01]  /*0e90*/  VOTE.ANY R14, PT, P6 ;  /* 0x00000000000e7806 */ /* 0x000fe200030e0100 */
[----:B0-----:R-:W-:Y:S06]  /*0ea0*/  ENDCOLLECTIVE ;  /* 0x000000000000791b */ /* 0x001fec0003800000 */
.L_x_29:
[----:B------:R-:W-:Y:S05]  /*0eb0*/  BSYNC B0 ;  /* 0x0000000000007941 */ /* 0x000fea0003800000 */
.L_x_28:
[----:B------:R-:W-:Y:S05]  /*0ec0*/  BRA `(.L_x_30) ;  /* 0xfffffff000d87947 */ /* 0x000fea000383ffff */
.L_x_6:
[----:B------:R-:W-:Y:S01]  /*0ed0*/  BSSY B0, `(.L_x_31) ;  /* 0x0000006000007945 */ /* 0x000fe20003800000 */
[----:B------:R-:W-:Y:S01]  /*0ee0*/  PLOP3.LUT P6, PT, P0, PT, PT, 0x8, 0x80 ;  /* 0x000000000080781c */ /* 0x000fe200007ce170 */
[----:B------:R-:W-:-:S12]  /*0ef0*/  IMAD.MOV.U32 R15, RZ, RZ, -0x1 ;  /* 0xffffffffff0f7424 */ /* 0x000fd800078e00ff */
[----:B0-----:R-:W-:Y:S05]  /*0f00*/  WARPSYNC.COLLECTIVE R15, `(.L_x_32) ;  /* 0x000000000f087348 */ /* 0x001fea0003c00000 */
[----:B------:R-:W-:Y:S01]  /*0f10*/  VOTE.ANY R14, PT, P6 ;  /* 0x00000000000e7806 */ /* 0x000fe200030e0100 */
[----:B0-----:R-:W-:Y:S06]  /*0f20*/  ENDCOLLECTIVE ;  /* 0x000000000000791b */ /* 0x001fec0003800000 */
.L_x_32:
[----:B------:R-:W-:Y:S05]  /*0f30*/  BSYNC B0 ;  /* 0x0000000000007941 */ /* 0x000fea0003800000 */
.L_x_31:
[----:B------:R-:W-:Y:S05]  /*0f40*/  BRA `(.L_x_33) ;  /* 0xfffffff4001c7947 */ /* 0x000fea000383ffff */
.L_x_10:
[----:B------:R-:W-:Y:S01]  /*0f50*/  PLOP3.LUT P6, PT, P0, PT, PT, 0x8, 0x80 ;  /* 0x000000000080781c */ /* 0x000fe200007ce170 */
[----:B------:R-:W-:-:S12]  /*0f60*/  IMAD.MOV.U32 R15, RZ, RZ, -0x1 ;  /* 0xffffffffff0f7424 */ /* 0x000fd800078e00ff */
[----:B0-----:R-:W-:Y:S05]  /*0f70*/  WARPSYNC.COLLECTIVE R15, `(.L_x_34) ;  /* 0x000000000f087348 */ /* 0x001fea0003c00000 */
[----:B------:R-:W-:Y:S01]  /*0f80*/  VOTE.ANY R14, PT, P6 ;  /* 0x00000000000e7806 */ /* 0x000fe200030e0100 */
[----:B0-----:R-:W-:Y:S06]  /*0f90*/  ENDCOLLECTIVE ;  /* 0x000000000000791b */ /* 0x001fec0003800000 */
.L_x_34:
[----:B------:R-:W-:Y:S05]  /*0fa0*/  BRA `(.L_x_35) ;  /* 0xfffffff400a47947 */ /* 0x000fea000383ffff */
.L_x_12:
[----:B------:R-:W-:Y:S01]  /*0fb0*/  BSSY B0, `(.L_x_36) ;  /* 0x0000006000007945 */ /* 0x000fe20003800000 */
[----:B------:R-:W-:Y:S01]  /*0fc0*/  PLOP3.LUT P6, PT, P0, PT, PT, 0x8, 0x80 ;  /* 0x000000000080781c */ /* 0x000fe200007ce170 */
[----:B------:R-:W-:-:S12]  /*0fd0*/  IMAD.MOV.U32 R15, RZ, RZ, -0x1 ;  /* 0xffffffffff0f7424 */ /* 0x000fd800078e00ff */
[----:B0-----:R-:W-:Y:S05]  /*0fe0*/  WARPSYNC.COLLECTIVE R15, `(.L_x_37) ;  /* 0x000000000f087348 */ /* 0x001fea0003c00000 */
[----:B------:R-:W-:Y:S01]  /*0ff0*/  VOTE.ANY R14, PT, P6 ;  /* 0x00000000000e7806 */ /* 0x000fe200030e0100 */
[----:B0-----:R-:W-:Y:S06]  /*1000*/  ENDCOLLECTIVE ;  /* 0x000000000000791b */ /* 0x001fec0003800000 */
.L_x_37:
[----:B------:R-:W-:Y:S05]  /*1010*/  BSYNC B0 ;  /* 0x0000000000007941 */ /* 0x000fea0003800000 */
.L_x_36:
[----:B------:R-:W-:Y:S05]  /*1020*/  BRA `(.L_x_38) ;  /* 0xfffffff400ac7947 */ /* 0x000fea000383ffff */
.L_x_25:
[----:B------:R-:W-:Y:S01]  /*1030*/  PLOP3.LUT P6, PT, P0, PT, PT, 0x8, 0x80 ;  /* 0x000000000080781c */ /* 0x000fe200007ce170 */
[----:B------:R-:W-:-:S12]  /*1040*/  IMAD.MOV.U32 R15, RZ, RZ, -0x1 ;  /* 0xffffffffff0f7424 */ /* 0x000fd800078e00ff */
[----:B0-----:R-:W-:Y:S05]  /*1050*/  WARPSYNC.COLLECTIVE R15, `(.L_x_39) ;  /* 0x000000000f087348 */ /* 0x001fea0003c00000 */
[----:B------:R-:W-:Y:S01]  /*1060*/  VOTE.ANY R14, PT, P6 ;  /* 0x00000000000e7806 */ /* 0x000fe200030e0100 */
[----:B0-----:R-:W-:Y:S06]  /*1070*/  ENDCOLLECTIVE ;  /* 0x000000000000791b */ /* 0x001fec0003800000 */
.L_x_39:
[----:B------:R-:W-:Y:S05]  /*1080*/  BRA `(.L_x_40) ;  /* 0xfffffff800c07947 */ /* 0x000fea000383ffff */
.L_x_41:
[----:B------:R-:W-:-:S00]  /*1090*/  BRA `(.L_x_41) ;  /* 0xfffffffc00fc7947 */ /* 0x000fc0000383ffff */
[----:B------:R-:W-:-:S00]  /*10a0*/  NOP ;  /* 0x0000000000007918 */ /* 0x000fc00000000000 */
        /* <DEDUP_REMOVED lines=13> */
.L_x_164:


//--------------------- .text._Z15kernel_l2wb_pctv --------------------------
	.section	.text._Z15kernel_l2wb_pctv,"ax",@progbits
	.align	128
        .global         _Z15kernel_l2wb_pctv
        .type           _Z15kernel_l2wb_pctv,@function
        .size           _Z15kernel_l2wb_pctv,(.L_x_165 - _Z15kernel_l2wb_pctv)
        .other          _Z15kernel_l2wb_pctv,@"STO_CUDA_ENTRY STV_DEFAULT"
_Z15kernel_l2wb_pctv:
.text._Z15kernel_l2wb_pctv:
[----:B------:R-:W-:Y:S01]  /*0000*/  LDC R1, c[0x0][0x37c] ;  /* 0x0000df00ff017b82 */ /* 0x000fe20000000800 */
[----:B------:R-:W0:Y:S01]  /*0010*/  S2R R2, SR_TID.Z ;  /* 0x0000000000027919 */ /* 0x000e220000002300 */
[----:B------:R-:W1:Y:S01]  /*0020*/  LDCU UR4, c[0x0][0x360] ;  /* 0x00006c00ff0477ac */ /* 0x000e620008000800 */
[----:B------:R-:W-:Y:S01]  /*0030*/  CS2R R4, SRZ ;  /* 0x0000000000047805 */ /* 0x000fe2000001ff00 */
[----:B------:R-:W2:Y:S01]  /*0040*/  S2R R0, SR_TID.Y ;  /* 0x0000000000007919 */ /* 0x000ea20000002200 */
[----:B------:R-:W3:Y:S01]  /*0050*/  LDCU UR5, c[0x0][0x364] ;  /* 0x00006c80ff0577ac */ /* 0x000ee20008000800 */
[----:B------:R-:W2:Y:S02]  /*0060*/  S2R R3, SR_TID.X ;  /* 0x0000000000037919 */ /* 0x000ea40000002100 */
[----:B------:R-:W-:Y:S01]  /*0070*/  BAR.SYNC.DEFER_BLOCKING 0x0 ;  /* 0x0000000000007b1d */ /* 0x000fe20000010000 */
[----:B-1----:R-:W-:-:S06]  /*0080*/  UIADD3 UR6, UPT, UPT, -UR4, URZ, URZ ;  /* 0x000000ff04067290 */ /* 0x002fcc000fffe1ff */
[----:B0-----:R-:W-:Y:S02]  /*0090*/  IMAD R2, R2, UR6, RZ ;  /* 0x0000000602027c24 */ /* 0x001fe4000f8e02ff */
[----:B--2---:R-:W-:Y:S02]  /*00a0*/  IMAD R0, R0, UR4, R3 ;  /* 0x0000000400007c24 */ /* 0x004fe4000f8e0203 */
[----:B---3--:R-:W-:Y:S01]  /*00b0*/  IMAD R3, R2, UR5, RZ ;  /* 0x0000000502037c24 */ /* 0x008fe2000f8e02ff */
[----:B------:R-:W0:Y:S04]  /*00c0*/  LDCU.64 UR4, c[0x0][0x358] ;  /* 0x00006b00ff0477ac */ /* 0x000e280008000a00 */
[----:B------:R-:W-:-:S13]  /*00d0*/  ISETP.NE.AND P0, PT, R0, R3, PT ;  /* 0x000000030000720c */ /* 0x000fda0003f05270 */
[----:B------:R-:W-:-:S05]  /*00e0*/  @!P0 CS2R R2, SRZ ;  /* 0x0000000000028805 */ /* 0x000fca000001ff00 */
[----:B0-----:R-:W-:Y:S01]  /*00f0*/  @!P0 STG.E.STRONG.GPU desc[UR4][R2.64], RZ ;  /* 0x000000ff02008986 */ /* 0x001fe2000c10f904 */
[----:B------:R-:W-:Y:S06]  /*0100*/  MEMBAR.SC.GPU ;  /* 0x0000000000007992 */ /* 0x000fec0000002000 */
[----:B------:R-:W-:-:S00]  /*0110*/  ERRBAR ;  /* 0x00000000000079ab */ /* 0x000fc00000000000 */
[----:B------:R-:W-:Y:S06]  /*0120*/  CGAERRBAR ;  /* 0x00000000000075ab */ /* 0x000fec0000000000 */
[----:B------:R-:W-:Y:S04]  /*0130*/  CCTL.IVALL ;  /* 0x00000000ff00798f */ /* 0x000fe80002000000 */
[----:B------:R-:W-:Y:S01]  /*0140*/  STG.E.STRONG.SM desc[UR4][R4.64], RZ ;  /* 0x000000ff04007986 */ /* 0x000fe2000c10b904 */
[----:B------:R-:W-:Y:S06]  /*0150*/  MEMBAR.SC.GPU ;  /* 0x0000000000007992 */ /* 0x000fec0000002000 */
[----:B------:R-:W-:-:S00]  /*0160*/  ERRBAR ;  /* 0x00000000000079ab */ /* 0x000fc00000000000 */
[----:B------:R-:W-:Y:S06]  /*0170*/  CGAERRBAR ;  /* 0x00000000000075ab */ /* 0x000fec0000000000 */
[----:B------:R-:W-:Y:S01]  /*0180*/  CCTL.IVALL ;  /* 0x00000000ff00798f */ /* 0x000fe20002000000 */
[----:B------:R-:W-:Y:S05]  /*0190*/  EXIT ;  /* 0x000000000000794d */ /* 0x000fea0003800000 */
.L_x_42:
        /* <DEDUP_REMOVED lines=14> */
.L_x_165:


//--------------------- .text._Z11kernel_l2wbv    --------------------------
	.section	.text._Z11kernel_l2wbv,"ax",@progbits
	.align	128
        .global         _Z11kernel_l2wbv
        .type           _Z11kernel_l2wbv,@function
        .size           _Z11kernel_l2wbv,(.L_x_166 - _Z11kernel_l2wbv)
        .other          _Z11kernel_l2wbv,@"STO_CUDA_ENTRY STV_DEFAULT"
_Z11kernel_l2wbv:
.text._Z11kernel_l2wbv:
[----:B------:R-:W-:Y:S01]  /*0000*/  LDC R1, c[0x0][0x37c] ;  /* 0x0000df00ff017b82 */ /* 0x000fe20000000800 */
[----:B------:R-:W0:Y:S01]  /*0010*/  S2R R2, SR_TID.Z ;  /* 0x0000000000027919 */ /* 0x000e220000002300 */
[----:B------:R-:W1:Y:S01]  /*0020*/  LDCU UR4, c[0x0][0x360] ;  /* 0x00006c00ff0477ac */ /* 0x000e620008000800 */
[----:B------:R-:W2:Y:S01]  /*0030*/  S2R R0, SR_TID.Y ;  /* 0x0000000000007919 */ /* 0x000ea20000002200 */
[----:B------:R-:W3:Y:S01]  /*0040*/  LDCU UR5, c[0x0][0x364] ;  /* 0x00006c80ff0577ac */ /* 0x000ee20008000800 */
[----:B------:R-:W2:Y:S03]  /*0050*/  S2R R3, SR_TID.X ;  /* 0x0000000000037919 */ /* 0x000ea60000002100 */
        /* <DEDUP_REMOVED lines=12> */
[----:B------:R-:W-:Y:S01]  /*0120*/  CCTL.IVALL ;  /* 0x00000000ff00798f */ /* 0x000fe20002000000 */
[----:B------:R-:W-:Y:S05]  /*0130*/  EXIT ;  /* 0x000000000000794d */ /* 0x000fea0003800000 */
.L_x_43:
        /* <DEDUP_REMOVED lines=12> */
.L_x_166:


//--------------------- .text._Z23hash_insert_cuckoo_nvmuP8bucket_sPP7ielem_sPi --------------------------
	.section	.text._Z23hash_insert_cuckoo_nvmuP8bucket_sPP7ielem_sPi,"ax",@progbits
	.align	128
        .global         _Z23hash_insert_cuckoo_nvmuP8bucket_sPP7ielem_sPi
        .type           _Z23hash_insert_cuckoo_nvmuP8bucket_sPP7ielem_sPi,@function
        .size           _Z23hash_insert_cuckoo_nvmuP8bucket_sPP7ielem_sPi,(.L_x_167 - _Z23hash_insert_cuckoo_nvmuP8bucket_sPP7ielem_sPi)
        .other          _Z23hash_insert_cuckoo_nvmuP8bucket_sPP7ielem_sPi,@"STO_CUDA_ENTRY STV_DEFAULT"
_Z23hash_insert_cuckoo_nvmuP8bucket_sPP7ielem_sPi:
.text._Z23hash_insert_cuckoo_nvmuP8bucket_sPP7ielem_sPi:
        /* <DEDUP_REMOVED lines=17> */
.L_x_69:
[----:B-----5:R-:W-:-:S05]  /*0110*/  IMAD.WIDE R6, R23, 0xc, R16 ;  /* 0x0000000c17067825 */ /* 0x020fca00078e0210 */
[----:B------:R-:W2:Y:S04]  /*0120*/  LD.E R21, desc[UR36][R6.64+0x8] ;  /* 0x0000082406157980 */ /* 0x000ea8000c101900 */
        /* <DEDUP_REMOVED lines=16> */
.L_x_72:
        /* <DEDUP_REMOVED lines=12> */
[----:B------:R-:W-:Y:S01]  /*02f0*/  IMAD.SHL.U32 R3, R3, 0x40, RZ ;  /* 0x0000004003037824 */ /* 0x000fe200078e00ff */
[----:B------:R-:W-:Y:S04]  /*0300*/  STG.E desc[UR36][R8.64+0x20], R21 ;  /* 0x0000201508007986 */ /* 0x000fe8000c101924 */
[----:B-1----:R-:W-:Y:S02]  /*0310*/  IADD3 R28, P0, P1, R28, UR4, R3 ;  /* 0x000000041c1c7c10 */ /* 0x002fe4000f91e003 */
[----:B------:R-:W-:Y:S02]  /*0320*/  CS2R R2, SRZ ;  /* 0x0000000000027805 */ /* 0x000fe4000001ff00 */
[----:B------:R-:W-:-:S05]  /*0330*/  IADD3.X R29, PT, PT, RZ, UR5, RZ, P0, P1 ;  /* 0x00000005ff1d7c10 */ /* 0x000fca00087e24ff */
[----:B------:R-:W-:Y:S01]  /*0340*/  STG.E.EF desc[UR36][R28.64+0x20], RZ ;  /* 0x000020ff1c007986 */ /* 0x000fe2000c001924 */
[----:B------:R-:W-:Y:S01]  /*0350*/  @!PT LDS RZ, [RZ] ;  /* 0x00000000fffff984 */ /* 0x000fe20000000800 */
[----:B------:R-:W-:Y:S01]  /*0360*/  @!PT LDS RZ, [RZ] ;  /* 0x00000000fffff984 */ /* 0x000fe20000000800 */
[----:B------:R-:W-:Y:S01]  /*0370*/  @!PT LDS RZ, [RZ] ;  /* 0x00000000fffff984 */ /* 0x000fe20000000800 */
[----:B------:R-:W-:Y:S01]  /*0380*/  @!PT LDS RZ, [RZ] ;  /* 0x00000000fffff984 */ /* 0x000fe20000000800 */
[----:B------:R-:W-:-:S00]  /*0390*/  MEMBAR.ALL.CTA ;  /* 0x0000000000007992 */ /* 0x000fc00000008000 */
[----:B------:R-:W-:Y:S06]  /*03a0*/  MEMBAR.SC.GPU ;  /* 0x0000000000007992 */ /* 0x000fec0000002000 */
[----:B------:R-:W-:-:S00]  /*03b0*/  ERRBAR ;  /* 0x00000000000079ab */ /* 0x000fc00000000000 */
[----:B------:R-:W-:Y:S06]  /*03c0*/  CGAERRBAR ;  /* 0x00000000000075ab */ /* 0x000fec0000000000 */
[----:B------:R-:W-:Y:S04]  /*03d0*/  CCTL.IVALL ;  /* 0x00000000ff00798f */ /* 0x000fe80002000000 */
[----:B------:R1:W-:Y:S01]  /*03e0*/  STG.E.STRONG.SM desc[UR36][R2.64], RZ ;  /* 0x000000ff02007986 */ /* 0x0003e2000c10b924 */
[----:B------:R-:W-:-:S00]  /*03f0*/  MEMBAR.ALL.CTA ;  /* 0x0000000000007992 */ /* 0x000fc00000008000 */
[----:B------:R-:W-:Y:S06]  /*0400*/  MEMBAR.SC.GPU ;  /* 0x0000000000007992 */ /* 0x000fec0000002000 */
[----:B------:R-:W-:-:S00]  /*0410*/  ERRBAR ;  /* 0x00000000000079ab */ /* 0x000fc00000000000 */
[----:B------:R-:W-:Y:S06]  /*0420*/  CGAERRBAR ;  /* 0x00000000000075ab */ /* 0x000fec0000000000 */
[----:B------:R-:W-:Y:S01]  /*0430*/  CCTL.IVALL ;  /* 0x00000000ff00798f */ /* 0x000fe20002000000 */
[----:B-1----:R-:W-:Y:S01]  /*0440*/  IMAD.MOV.U32 R2, RZ, RZ, R19 ;  /* 0x000000ffff027224 */ /* 0x002fe200078e0013 */
[----:B------:R-:W-:Y:S06]  /*0450*/  BRA `(.L_x_48) ;  /* 0x0000001400107947 */ /* 0x000fec0003800000 */
.L_x_47:
[----:B------:R-:W1:Y:S01]  /*0460*/  LDCU.64 UR4, c[0x0][0x380] ;  /* 0x00007000ff0477ac */ /* 0x000e620008000a00 */
[----:B------:R-:W-:Y:S01]  /*0470*/  IMAD.SHL.U32 R11, R3, 0x40, RZ ;  /* 0x00000040030b7824 */ /* 0x000fe200078e00ff */
[----:B------:R-:W-:Y:S01]  /*0480*/  LOP3.LUT R0, R27, 0x7, RZ, 0xc0, !PT ;  /* 0x000000071b007812 */ /* 0x000fe200078ec0ff */
[----:B------:R-:W-:-:S05]  /*0490*/  IMAD.MOV.U32 R3, RZ, RZ, 0x1 ;  /* 0x00000001ff037424 */ /* 0x000fca00078e00ff */
[----:B------:R-:W-:-:S05]  /*04a0*/  SHF.L.U32 R0, R3, R0, RZ ;  /* 0x0000000003007219 */ /* 0x000fca00000006ff */
[----:B------:R-:W-:Y:S02]  /*04b0*/  VIADD R20, R0, 0xffffffff ;  /* 0xffffffff00147836 */ /* 0x000fe40000000000 */
[----:B------:R-:W-:Y:S01]  /*04c0*/  IMAD.MOV R13, RZ, RZ, -R0 ;  /* 0x000000ffff0d7224 */ /* 0x000fe200078e0a00 */
[----:B-1----:R-:W-:Y:S02]  /*04d0*/  IADD3 R10, P0, PT, R11, UR4, RZ ;  /* 0x000000040b0a7c10 */ /* 0x002fe4000ff1e0ff */
[----:B------:R-:W-:-:S03]  /*04e0*/  IADD3 R4, P1, P2, R28, UR4, R11 ;  /* 0x000000041c047c10 */ /* 0x000fc6000fa3e00b */
[----:B------:R-:W-:Y:S01]  /*04f0*/  IMAD.X R11, RZ, RZ, UR5, P0 ;  /* 0x00000005ff0b7e24 */ /* 0x000fe200080e06ff */
[----:B------:R-:W-:-:S09]  /*0500*/  IADD3.X R5, PT, PT, RZ, UR5, RZ, P1, P2 ;  /* 0x00000005ff057c10 */ /* 0x000fd20008fe44ff */
.L_x_52:
[----:B------:R-:W2:Y:S01]  /*0510*/  LDG.E R0, desc[UR36][R8.64] ;  /* 0x0000002408007981 */ /* 0x000ea2000c1e1900 */
[----:B------:R-:W-:Y:S01]  /*0520*/  UMOV UR4, 0xffffffff ;  /* 0xffffffff00047882 */ /* 0x000fe20000000000 */
[----:B--2---:R-:W-:Y:S02]  /*0530*/  ISETP.NE.AND P0, PT, R0, RZ, PT ;  /* 0x000000ff0000720c */ /* 0x004fe40003f05270 */
[----:B------:R-:W-:Y:S11]  /*0540*/  BRA.DIV UR4, `(.L_x_49) ;  /* 0x0000001604087947 */ /* 0x000ff6000b800000 */
[----:B------:R-:W-:-:S07]  /*0550*/  VOTE.ANY R14, PT, !P0 ;  /* 0x00000000000e7806 */ /* 0x000fce00040e0100 */
.L_x_75:
        /* <DEDUP_REMOVED lines=15> */
[----:B------:R-:W-:Y:S01]  /*0650*/  STG.E desc[UR36][R8.64], R27 ;  /* 0x0000001b08007986 */ /* 0x000fe2000c101924 */
[----:B------:R-:W-:-:S03]  /*0660*/  CS2R R2, SRZ ;  /* 0x0000000000027805 */ /* 0x000fc6000001ff00 */
        /* <DEDUP_REMOVED lines=16> */
[----:B-1----:R-:W-:-:S07]  /*0770*/  IMAD.MOV.U32 R2, RZ, RZ, R19 ;  /* 0x000000ffff027224 */ /* 0x002fce00078e0013 */
.L_x_50:
        /* <DEDUP_REMOVED lines=29> */
.L_x_51:
[----:B------:R-:W1:Y:S01]  /*0950*/  LDC.64 R2, c[0x0][0x380] ;  /* 0x0000e000ff027b82 */ /* 0x000e620000000a00 */
        /* <DEDUP_REMOVED lines=8> */
[----:B------:R-:W-:Y:S01]  /*09e0*/  IMAD.MOV.U32 R9, RZ, RZ, RZ ;  /* 0x000000ffff097224 */ /* 0x000fe200078e00ff */
[----:B--2---:R-:W-:Y:S01]  /*09f0*/  ISETP.NE.AND P0, PT, R0, R27, PT ;  /* 0x0000001b0000720c */ /* 0x004fe20003f05270 */
[----:B------:R-:W-:-:S12]  /*0a00*/  BRA.DIV UR4, `(.L_x_53) ;  /* 0x0000000e04f87947 */ /* 0x000fd8000b800000 */
[----:B------:R-:W-:-:S07]  /*0a10*/  VOTE.ANY R14, PT, !P0 ;  /* 0x00000000000e7806 */ /* 0x000fce00040e0100 */
.L_x_77:
[----:B------:R-:W-:-:S04]  /*0a20*/  SHF.R.S32.HI R14, RZ, R18, R14 ;  /* 0x00000012ff0e7219 */ /* 0x000fc8000001140e */
[----:B------:R-:W-:-:S13]  /*0a30*/  LOP3.LUT P0, R14, R14, 0xff, RZ, 0xc0, !PT ;  /* 0x000000ff0e0e7812 */ /* 0x000fda000780c0ff */
[----:B------:R-:W-:Y:S05]  /*0a40*/  @P0 BRA `(.L_x_54) ;  /* 0x0000000800940947 */ /* 0x000fea0003800000 */
[----:B------:R-:W-:Y:S02]  /*0a50*/  IMAD.MOV.U32 R11, RZ, RZ, R3 ;  /* 0x000000ffff0b7224 */ /* 0x000fe400078e0003 */
[----:B------:R-:W-:-:S07]  /*0a60*/  IMAD.MOV.U32 R12, RZ, RZ, RZ ;  /* 0x000000ffff0c7224 */ /* 0x000fce00078e00ff */
.L_x_68:
[----:B------:R-:W1:Y:S01]  /*0a70*/  LDCU.64 UR4, c[0x0][0x380] ;  /* 0x00007000ff0477ac */ /* 0x000e620008000a00 */
[C---:B------:R-:W-:Y:S01]  /*0a80*/  IMAD.SHL.U32 R3, R8.reuse, 0x40, RZ ;  /* 0x0000004008037824 */ /* 0x040fe200078e00ff */
[----:B------:R-:W-:Y:S01]  /*0a90*/  SHF.L.U64.HI R0, R8, 0x6, R9 ;  /* 0x0000000608007819 */ /* 0x000fe20000010209 */
[----:B------:R-:W-:Y:S01]  /*0aa0*/  BSSY B0, `(.L_x_55) ;  /* 0x0000071000007945 */ /* 0x000fe20003800000 */
[----:B------:R-:W-:Y:S02]  /*0ab0*/  IMAD.MOV.U32 R8, RZ, RZ, R2 ;  /* 0x000000ffff087224 */ /* 0x000fe400078e0002 */
[----:B------:R-:W-:Y:S01]  /*0ac0*/  IMAD.MOV.U32 R9, RZ, RZ, R11 ;  /* 0x000000ffff097224 */ /* 0x000fe200078e000b */
[----:B-1----:R-:W-:-:S04]  /*0ad0*/  IADD3 R4, P0, P1, R28, UR4, R3 ;  /* 0x000000041c047c10 */ /* 0x002fc8000f91e003 */
[----:B------:R-:W-:-:S09]  /*0ae0*/  IADD3.X R5, PT, PT, RZ, UR5, R0, P0, P1 ;  /* 0x00000005ff057c10 */ /* 0x000fd200087e2400 */
.L_x_63:
[----:B------:R-:W2:Y:S01]  /*0af0*/  LDG.E R2, desc[UR36][R8.64] ;  /* 0x0000002408027981 */ /* 0x000ea2000c1e1900 */
[----:B------:R-:W-:Y:S01]  /*0b00*/  UMOV UR4, 0xffffffff ;  /* 0xffffffff00047882 */ /* 0x000fe20000000000 */
[----:B--2---:R-:W-:Y:S02]  /*0b10*/  ISETP.NE.AND P0, PT, R2, RZ, PT ;  /* 0x000000ff0200720c */ /* 0x004fe40003f05270 */
[----:B-----5:R-:W-:Y:S11]  /*0b20*/  BRA.DIV UR4, `(.L_x_56) ;  /* 0x0000000e04c87947 */ /* 0x020ff6000b800000 */
[----:B------:R-:W-:-:S07]  /*0b30*/  VOTE.ANY R14, PT, !P0 ;  /* 0x00000000000e7806 */ /* 0x000fce00040e0100 */
.L_x_80:
        /* <DEDUP_REMOVED lines=14> */
.L_x_57:
[----:B------:R-:W2:Y:S01]  /*0c20*/  LD.E R2, desc[UR36][R6.64] ;  /* 0x0000002406027980 */ /* 0x000ea2000c101900 */
[----:B------:R-:W-:Y:S02]  /*0c30*/  ISETP.GT.AND P0, PT, R12, 0x4, PT ;  /* 0x000000040c00780c */ /* 0x000fe40003f04270 */
[----:B--2---:R-:W-:-:S11]  /*0c40*/  LOP3.LUT R2, R2, 0x7, RZ, 0xc0, !PT ;  /* 0x0000000702027812 */ /* 0x004fd600078ec0ff */
[----:B------:R-:W-:Y:S05]  /*0c50*/  @P0 BRA `(.L_x_58) ;  /* 0x0000000000180947 */ /* 0x000fea0003800000 */
[----:B------:R-:W1:Y:S02]  /*0c60*/  LDCU.64 UR4, c[0x0][0x380] ;  /* 0x00007000ff0477ac */ /* 0x000e640008000a00 */
[----:B-1----:R-:W-:-:S04]  /*0c70*/  IADD3 R10, P0, PT, R3, UR4, RZ ;  /* 0x00000004030a7c10 */ /* 0x002fc8000ff1e0ff */
[----:B------:R-:W-:-:S03]  /*0c80*/  IADD3.X R11, PT, PT, R0, UR5, RZ, P0, !PT ;  /* 0x00000005000b7c10 */ /* 0x000fc600087fe4ff */
[----:B------:R-:W-:-:S05]  /*0c90*/  IMAD.WIDE.U32 R10, R2, 0x4, R10 ;  /* 0x00000004020a7825 */ /* 0x000fca00078e000a */
[----:B------:R1:W5:Y:S04]  /*0ca0*/  LDG.E R25, desc[UR36][R10.64] ;  /* 0x000000240a197981 */ /* 0x000368000c1e1900 */
[----:B------:R1:W5:Y:S02]  /*0cb0*/  LDG.E R26, desc[UR36][R10.64+0x20] ;  /* 0x000020240a1a7981 */ /* 0x000364000c1e1900 */
.L_x_58:
[----:B------:R-:W-:Y:S05]  /*0cc0*/  WARPSYNC.ALL ;  /* 0x0000000000007948 */ /* 0x000fea0003800000 */
[----:B------:R-:W-:Y:S06]  /*0cd0*/  BAR.SYNC.DEFER_BLOCKING 0x0 ;  /* 0x0000000000007b1d */ /* 0x000fec0000010000 */
[----:B------:R-:W-:Y:S04]  /*0ce0*/  BSSY.RECONVERGENT B1, `(.L_x_59) ;  /* 0x000002b000017945 */ /* 0x000fe80003800200 */
[----:B------:R-:W-:Y:S05]  /*0cf0*/  @!P1 BRA `(.L_x_60) ;  /* 0x0000000000549947 */ /* 0x000fea0003800000 */
[----:B------:R-:W-:-:S13]  /*0d00*/  ISETP.NE.AND P0, PT, R19, R2, PT ;  /* 0x000000021300720c */ /* 0x000fda0003f05270 */
[----:B------:R-:W-:Y:S05]  /*0d10*/  @P0 BRA `(.L_x_61) ;  /* 0x00000000009c0947 */ /* 0x000fea0003800000 */
[----:B------:R2:W-:Y:S01]  /*0d20*/  STG.E desc[UR36][R8.64], R27 ;  /* 0x0000001b08007986 */ /* 0x0005e2000c101924 */
[----:B-1----:R-:W-:-:S03]  /*0d30*/  CS2R R10, SRZ ;  /* 0x00000000000a7805 */ /* 0x002fc6000001ff00 */
[----:B------:R2:W-:Y:S01]  /*0d40*/  STG.E.EF desc[UR36][R4.64], RZ ;  /* 0x000000ff04007986 */ /* 0x0005e2000c001924 */
        /* <DEDUP_REMOVED lines=15> */
[----:B--2---:R-:W-:Y:S05]  /*0e40*/  BRA `(.L_x_61) ;  /* 0x0000000000507947 */ /* 0x004fea0003800000 */
.L_x_60:
        /* <DEDUP_REMOVED lines=19> */
[----:B--2---:R-:W-:Y:S01]  /*0f80*/  CCTL.IVALL ;  /* 0x00000000ff00798f */ /* 0x004fe20002000000 */
.L_x_61:
[----:B------:R-:W-:Y:S05]  /*0f90*/  BSYNC.RECONVERGENT B1 ;  /* 0x0000000000017941 */ /* 0x000fea0003800200 */
.L_x_59:
[----:B------:R-:W1:Y:S01]  /*0fa0*/  LDCU.64 UR4, c[0x0][0x380] ;  /* 0x00007000ff0477ac */ /* 0x000e620008000a00 */
[----:B------:R-:W-:Y:S01]  /*0fb0*/  BAR.SYNC.DEFER_BLOCKING 0x0 ;  /* 0x0000000000007b1d */ /* 0x000fe20000010000 */
[----:B-1----:R-:W-:-:S04]  /*0fc0*/  IADD3 R10, P2, PT, R3, UR4, RZ ;  /* 0x00000004030a7c10 */ /* 0x002fc8000ff5e0ff */
[----:B------:R-:W-:Y:S02]  /*0fd0*/  IADD3.X R11, PT, PT, R0, UR5, RZ, P2, !PT ;  /* 0x00000005000b7c10 */ /* 0x000fe400097fe4ff */
[----:B------:R-:W-:-:S05]  /*0fe0*/  IADD3 R14, P2, PT, R28, R10, RZ ;  /* 0x0000000a1c0e7210 */ /* 0x000fca0007f5e0ff */
[--C-:B------:R-:W-:Y:S02]  /*0ff0*/  IMAD.X R15, RZ, RZ, R11.reuse, P2 ;  /* 0x000000ffff0f7224 */ /* 0x100fe400010e060b */
[----:B------:R-:W-:Y:S01]  /*1000*/  IMAD.WIDE.U32 R10, R2, 0x4, R10 ;  /* 0x00000004020a7825 */ /* 0x000fe200078e000a */
[----:B------:R-:W-:Y:S06]  /*1010*/  @!P1 BRA `(.L_x_62) ;  /* 0x0000000000649947 */ /* 0x000fec0003800000 */
[----:B------:R-:W2:Y:S02]  /*1020*/  LDG.E R10, desc[UR36][R10.64] ;  /* 0x000000240a0a7981 */ /* 0x000ea4000c1e1900 */
[----:B--2---:R-:W-:-:S13]  /*1030*/  ISETP.NE.AND P1, PT, R10, R27, PT ;  /* 0x0000001b0a00720c */ /* 0x004fda0003f25270 */
[----:B------:R-:W-:Y:S05]  /*1040*/  @!P1 BREAK B0 ;  /* 0x0000000000009942 */ /* 0x000fea0003800000 */
[----:B------:R-:W-:Y:S05]  /*1050*/  @P1 BRA `(.L_x_63) ;  /* 0xfffffff800a41947 */ /* 0x000fea000383ffff */
        /* <DEDUP_REMOVED lines=21> */
.L_x_62:
[----:B------:R-:W-:Y:S05]  /*11b0*/  BSYNC B0 ;  /* 0x0000000000007941 */ /* 0x000fea0003800000 */
.L_x_55:
[----:B------:R-:W-:-:S13]  /*11c0*/  ISETP.GE.AND P1, PT, R12, 0x5, PT ;  /* 0x000000050c00780c */ /* 0x000fda0003f26270 */
[----:B------:R-:W-:Y:S05]  /*11d0*/  @P1 BRA `(.L_x_64) ;  /* 0x0000000400341947 */ /* 0x000fea0003800000 */
[----:B------:R-:W2:Y:S02]  /*11e0*/  LDG.E R10, desc[UR36][R10.64] ;  /* 0x000000240a0a7981 */ /* 0x000ea4000c1e1900 */
[----:B--2---:R-:W-:-:S13]  /*11f0*/  ISETP.NE.AND P1, PT, R10, R27, PT ;  /* 0x0000001b0a00720c */ /* 0x004fda0003f25270 */
[----:B------:R-:W-:Y:S05]  /*1200*/  @P1 BRA `(.L_x_48) ;  /* 0x0000000400a41947 */ /* 0x000fea0003800000 */
[----:B------:R-:W1:Y:S01]  /*1210*/  LDC.64 R2, c[0x0][0x380] ;  /* 0x0000e000ff027b82 */ /* 0x000e620000000a00 */
[----:B------:R-:W-:Y:S01]  /*1220*/  LOP3.LUT R9, R29, 0xe00000, RZ, 0xc0, !PT ;  /* 0x00e000001d097812 */ /* 0x000fe200078ec0ff */
[----:B------:R-:W-:Y:S01]  /*1230*/  BSSY.RECONVERGENT B0, `(.L_x_65) ;  /* 0x0000019000007945 */ /* 0x000fe20003800200 */
[----:B-----5:R-:W-:-:S04]  /*1240*/  LOP3.LUT R8, R25, 0x1fffff, R29, 0x48, !PT ;  /* 0x001fffff19087812 */ /* 0x020fc800078e481d */
[----:B------:R-:W-:-:S05]  /*1250*/  LOP3.LUT R8, R8, R9, RZ, 0xfc, !PT ;  /* 0x0000000908087212 */ /* 0x000fca00078efcff */
[----:B-1----:R-:W-:-:S03]  /*1260*/  IMAD.WIDE.U32 R2, R8, 0x40, R2 ;  /* 0x0000004008027825 */ /* 0x002fc600078e0002 */
[----:B------:R-:W-:-:S05]  /*1270*/  IADD3 R2, P1, PT, R2, R28, RZ ;  /* 0x0000001c02027210 */ /* 0x000fca0007f3e0ff */
[----:B------:R-:W-:Y:S01]  /*1280*/  IMAD.X R3, RZ, RZ, R3, P1 ;  /* 0x000000ffff037224 */ /* 0x000fe200008e0603 */
[----:B------:R-:W-:Y:S07]  /*1290*/  @P0 BRA `(.L_x_66) ;  /* 0x0000000000480947 */ /* 0x000fee0003800000 */
[----:B------:R-:W-:Y:S04]  /*12a0*/  STG.E desc[UR36][R14.64+0x20], R21 ;  /* 0x000020150e007986 */ /* 0x000fe8000c101924 */
        /* <DEDUP_REMOVED lines=9> */
[----:B------:R-:W-:Y:S01]  /*1340*/  CCTL.IVALL ;  /* 0x00000000ff00798f */ /* 0x000fe20002000000 */
[----:B-1----:R-:W-:-:S05]  /*1350*/  CS2R R4, SRZ ;  /* 0x0000000000047805 */ /* 0x002fca000001ff00 */
[----:B------:R1:W-:Y:S01]  /*1360*/  STG.E.STRONG.SM desc[UR36][R4.64], RZ ;  /* 0x000000ff04007986 */ /* 0x0003e2000c10b924 */
[----:B------:R-:W-:-:S00]  /*1370*/  MEMBAR.ALL.CTA ;  /* 0x0000000000007992 */ /* 0x000fc00000008000 */
[----:B------:R-:W-:Y:S06]  /*1380*/  MEMBAR.SC.GPU ;  /* 0x0000000000007992 */ /* 0x000fec0000002000 */
[----:B------:R-:W-:-:S00]  /*1390*/  ERRBAR ;  /* 0x00000000000079ab */ /* 0x000fc00000000000 */
[----:B------:R-:W-:Y:S06]  /*13a0*/  CGAERRBAR ;  /* 0x00000000000075ab */ /* 0x000fec0000000000 */
[----:B-1----:R-:W-:Y:S01]  /*13b0*/  CCTL.IVALL ;  /* 0x00000000ff00798f */ /* 0x002fe20002000000 */
.L_x_66:
[----:B------:R-:W-:Y:S05]  /*13c0*/  BSYNC.RECONVERGENT B0 ;  /* 0x0000000000007941 */ /* 0x000fea0003800200 */
.L_x_65:
[----:B------:R-:W2:Y:S01]  /*13d0*/  LDG.E R0, desc[UR36][R2.64] ;  /* 0x0000002402007981 */ /* 0x000ea2000c1e1900 */
[----:B------:R-:W-:Y:S01]  /*13e0*/  UMOV UR4, 0xffffffff ;  /* 0xffffffff00047882 */ /* 0x000fe20000000000 */
[----:B------:R-:W-:Y:S01]  /*13f0*/  IMAD.MOV.U32 R9, RZ, RZ, RZ ;  /* 0x000000ffff097224 */ /* 0x000fe200078e00ff */
[----:B--2---:R-:W-:Y:S01]  /*1400*/  ISETP.NE.AND P0, PT, R0, R25, PT ;  /* 0x000000190000720c */ /* 0x004fe20003f05270 */
[----:B------:R-:W-:-:S12]  /*1410*/  BRA.DIV UR4, `(.L_x_67) ;  /* 0x0000000604ac7947 */ /* 0x000fd8000b800000 */
[----:B------:R-:W-:-:S07]  /*1420*/  VOTE.ANY R14, PT, !P0 ;  /* 0x00000000000e7806 */ /* 0x000fce00040e0100 */
.L_x_82:
[----:B------:R-:W-:Y:S01]  /*1430*/  SHF.R.S32.HI R14, RZ, R18, R14 ;  /* 0x00000012ff0e7219 */ /* 0x000fe2000001140e */
[----:B------:R-:W-:Y:S02]  /*1440*/  IMAD.MOV.U32 R11, RZ, RZ, R3 ;  /* 0x000000ffff0b7224 */ /* 0x000fe400078e0003 */
[----:B------:R-:W-:Y:S01]  /*1450*/  VIADD R12, R12, 0x1 ;  /* 0x000000010c0c7836 */ /* 0x000fe20000000000 */
[----:B------:R-:W-:Y:S01]  /*1460*/  LOP3.LUT P0, R14, R14, 0xff, RZ, 0xc0, !PT ;  /* 0x000000ff0e0e7812 */ /* 0x000fe2000780c0ff */
[----:B------:R-:W-:Y:S02]  /*1470*/  IMAD.MOV.U32 R27, RZ, RZ, R25 ;  /* 0x000000ffff1b7224 */ /* 0x000fe400078e0019 */
[----:B------:R-:W-:-:S10]  /*1480*/  IMAD.MOV.U32 R21, RZ, RZ, R26 ;  /* 0x000000ffff157224 */ /* 0x000fd400078e001a */
[----:B------:R-:W-:Y:S05]  /*1490*/  @!P0 BRA `(.L_x_68) ;  /* 0xfffffff400748947 */ /* 0x000fea000383ffff */
.L_x_54:
        /* <DEDUP_REMOVED lines=9> */
[----:B------:R-:W-:Y:S02]  /*1530*/  CS2R R2, SRZ ;  /* 0x0000000000027805 */ /* 0x000fe4000001ff00 */
[----:B-1----:R-:W-:-:S04]  /*1540*/  LEA R29, P0, R8, UR4, 0x6 ;  /* 0x00000004081d7c11 */ /* 0x002fc8000f8030ff */
[----:B------:R-:W-:Y:S02]  /*1550*/  LEA.HI.X R8, R8, UR5, R9, 0x6, P0 ;  /* 0x0000000508087c11 */ /* 0x000fe400080f3409 */
[----:B------:R-:W-:-:S05]  /*1560*/  IADD3 R28, P0, PT, R28, R29, RZ ;  /* 0x0000001d1c1c7210 */ /* 0x000fca0007f1e0ff */
[----:B------:R-:W-:-:S05]  /*1570*/  IMAD.X R29, RZ, RZ, R8, P0 ;  /* 0x000000ffff1d7224 */ /* 0x000fca00000e0608 */
[----:B------:R-:W-:Y:S04]  /*1580*/  STG.E desc[UR36][R28.64+0x20], R21 ;  /* 0x000020151c007986 */ /* 0x000fe8000c101924 */
        /* <DEDUP_REMOVED lines=18> */
.L_x_64:
[----:B------:R-:W2:Y:S02]  /*16b0*/  LDG.E R10, desc[UR36][R10.64] ;  /* 0x000000240a0a7981 */ /* 0x000ea4000c1e1900 */
[----:B--2---:R-:W-:-:S13]  /*16c0*/  ISETP.NE.OR P0, PT, R10, R27, P0 ;  /* 0x0000001b0a00720c */ /* 0x004fda0000705670 */
        /* <DEDUP_REMOVED lines=21> */
.L_x_45:
        /* <DEDUP_REMOVED lines=8> */
.L_x_48:
[----:B------:R-:W-:Y:S05]  /*18a0*/  BSYNC B6 ;  /* 0x0000000000067941 */ /* 0x000fea0003800000 */
.L_x_44:
[----:B0-----:R-:W-:-:S04]  /*18b0*/  LEA.HI R23, R22, R23, RZ, 0x1d ;  /* 0x0000001716177211 */ /* 0x001fc800078fe8ff */
[----:B------:R-:W-:-:S13]  /*18c0*/  ISETP.GE.AND P0, PT, R23, R24, PT ;  /* 0x000000181700720c */ /* 0x000fda0003f06270 */
[----:B------:R-:W-:Y:S05]  /*18d0*/  @!P0 BRA `(.L_x_69) ;  /* 0xffffffe8000c8947 */ /* 0x000fea000383ffff */
[----:B------:R-:W-:Y:S05]  /*18e0*/  EXIT ;  /* 0x000000000000794d */ /* 0x000fea0003800000 */
.L_x_46:
[----:B------:R-:W-:Y:S01]  /*18f0*/  BSSY B0, `(.L_x_70) ;  /* 0x0000006000007945 */ /* 0x000fe20003800000 */
[----:B------:R-:W-:Y:S01]  /*1900*/  PLOP3.LUT P6, PT, P0, PT, PT, 0x8, 0x80 ;  /* 0x000000000080781c */ /* 0x000fe200007ce170 */
[----:B------:R-:W-:-:S12]  /*1910*/  IMAD.MOV.U32 R15, RZ, RZ, -0x1 ;  /* 0xffffffffff0f7424 */ /* 0x000fd800078e00ff */
[----:B0-----:R-:W-:Y:S05]  /*1920*/  WARPSYNC.COLLECTIVE R15, `(.L_x_71) ;  /* 0x000000000f087348 */ /* 0x001fea0003c00000 */
[----:B------:R-:W-:Y:S01]  /*1930*/  VOTE.ANY R14, PT, P6 ;  /* 0x00000000000e7806 */ /* 0x000fe200030e0100 */
[----:B0-----:R-:W-:Y:S06]  /*1940*/  ENDCOLLECTIVE ;  /* 0x000000000000791b */ /* 0x001fec0003800000 */
.L_x_71:
[----:B------:R-:W-:Y:S05]  /*1950*/  BSYNC B0 ;  /* 0x0000000000007941 */ /* 0x000fea0003800000 */
.L_x_70:
[----:B------:R-:W-:Y:S05]  /*1960*/  BRA `(.L_x_72) ;  /* 0xffffffe800307947 */ /* 0x000fea000383ffff */
.L_x_49:
[----:B------:R-:W-:Y:S01]  /*1970*/  BSSY B0, `(.L_x_73) ;  /* 0x0000006000007945 */ /* 0x000fe20003800000 */
[----:B------:R-:W-:Y:S01]  /*1980*/  PLOP3.LUT P6, PT, P0, PT, PT, 0x8, 0x80 ;  /* 0x000000000080781c */ /* 0x000fe200007ce170 */
[----:B------:R-:W-:-:S12]  /*1990*/  IMAD.MOV.U32 R15, RZ, RZ, -0x1 ;  /* 0xffffffffff0f7424 */ /* 0x000fd800078e00ff */
[----:B0-----:R-:W-:Y:S05]  /*19a0*/  WARPSYNC.COLLECTIVE R15, `(.L_x_74) ;  /* 0x000000000f087348 */ /* 0x001fea0003c00000 */
[----:B------:R-:W-:Y:S01]  /*19b0*/  VOTE.ANY R14, PT, P6 ;  /* 0x00000000000e7806 */ /* 0x000fe200030e0100 */
[----:B0-----:R-:W-:Y:S06]  /*19c0*/  ENDCOLLECTIVE ;  /* 0x000000000000791b */ /* 0x001fec0003800000 */
.L_x_74:
[----:B------:R-:W-:Y:S05]  /*19d0*/  BSYNC B0 ;  /* 0x0000000000007941 */ /* 0x000fea0003800000 */
.L_x_73:
[----:B------:R-:W-:Y:S05]  /*19e0*/  BRA `(.L_x_75) ;  /* 0xffffffe800dc7947 */ /* 0x000fea000383ffff */
.L_x_53:
[----:B------:R-:W-:Y:S01]  /*19f0*/  PLOP3.LUT P6, PT, P0, PT, PT, 0x8, 0x80 ;  /* 0x000000000080781c */ /* 0x000fe200007ce170 */
[----:B------:R-:W-:-:S12]  /*1a00*/  IMAD.MOV.U32 R15, RZ, RZ, -0x1 ;  /* 0xffffffffff0f7424 */ /* 0x000fd800078e00ff */
[----:B0-----:R-:W-:Y:S05]  /*1a10*/  WARPSYNC.COLLECTIVE R15, `(.L_x_76) ;  /* 0x000000000f087348 */ /* 0x001fea0003c00000 */
[----:B------:R-:W-:Y:S01]  /*1a20*/  VOTE.ANY R14, PT, P6 ;  /* 0x00000000000e7806 */ /* 0x000fe200030e0100 */
[----:B0-----:R-:W-:Y:S06]  /*1a30*/  ENDCOLLECTIVE ;  /* 0x000000000000791b */ /* 0x001fec0003800000 */
.L_x_76:
[----:B------:R-:W-:Y:S05]  /*1a40*/  BRA `(.L_x_77) ;  /* 0xffffffec00f47947 */ /* 0x000fea000383ffff */
.L_x_56:
[----:B------:R-:W-:Y:S01]  /*1a50*/  BSSY B1, `(.L_x_78) ;  /* 0x0000006000017945 */ /* 0x000fe20003800000 */
[----:B------:R-:W-:Y:S01]  /*1a60*/  PLOP3.LUT P6, PT, P0, PT, PT, 0x8, 0x80 ;  /* 0x000000000080781c */ /* 0x000fe200007ce170 */
[----:B------:R-:W-:-:S12]  /*1a70*/  IMAD.MOV.U32 R15, RZ, RZ, -0x1 ;  /* 0xffffffffff0f7424 */ /* 0x000fd800078e00ff */
[----:B0-----:R-:W-:Y:S05]  /*1a80*/  WARPSYNC.COLLECTIVE R15, `(.L_x_79) ;  /* 0x000000000f087348 */ /* 0x001fea0003c00000 */
[----:B------:R-:W-:Y:S01]  /*1a90*/  VOTE.ANY R14, PT, P6 ;  /* 0x00000000000e7806 */ /* 0x000fe200030e0100 */
[----:B0-----:R-:W-:Y:S06]  /*1aa0*/  ENDCOLLECTIVE ;  /* 0x000000000000791b */ /* 0x001fec0003800000 */
.L_x_79:
[----:B------:R-:W-:Y:S05]  /*1ab0*/  BSYNC B1 ;  /* 0x0000000000017941 */ /* 0x000fea0003800000 */
.L_x_78:
[----:B------:R-:W-:Y:S05]  /*1ac0*/  BRA `(.L_x_80) ;  /* 0xfffffff0001c7947 */ /* 0x000fea000383ffff */
.L_x_67:
[----:B------:R-:W-:Y:S01]  /*1ad0*/  PLOP3.LUT P6, PT, P0, PT, PT, 0x8, 0x80 ;  /* 0x000000000080781c */ /* 0x000fe200007ce170 */
[----:B------:R-:W-:-:S12]  /*1ae0*/  IMAD.MOV.U32 R15, RZ, RZ, -0x1 ;  /* 0xffffffffff0f7424 */ /* 0x000fd800078e00ff */
[----:B0-----:R-:W-:Y:S05]  /*1af0*/  WARPSYNC.COLLECTIVE R15, `(.L_x_81) ;  /* 0x000000000f087348 */ /* 0x001fea0003c00000 */
[----:B------:R-:W-:Y:S01]  /*1b00*/  VOTE.ANY R14, PT, P6 ;  /* 0x00000000000e7806 */ /* 0x000fe200030e0100 */
[----:B0-----:R-:W-:Y:S06]  /*1b10*/  ENDCOLLECTIVE ;  /* 0x000000000000791b */ /* 0x001fec0003800000 */
.L_x_81:
[----:B------:R-:W-:Y:S05]  /*1b20*/  BRA `(.L_x_82) ;  /* 0xfffffff800407947 */ /* 0x000fea000383ffff */
.L_x_83:
        /* <DEDUP_REMOVED lines=13> */
.L_x_167:


//--------------------- .text._Z23hash_insert_cuckoo_nvmoP8bucket_sPP7ielem_sPi --------------------------
	.section	.text._Z23hash_insert_cuckoo_nvmoP8bucket_sPP7ielem_sPi,"ax",@progbits
	.align	128
        .global         _Z23hash_insert_cuckoo_nvmoP8bucket_sPP7ielem_sPi
        .type           _Z23hash_insert_cuckoo_nvmoP8bucket_sPP7ielem_sPi,@function
        .size           _Z23hash_insert_cuckoo_nvmoP8bucket_sPP7ielem_sPi,(.L_x_168 - _Z23hash_insert_cuckoo_nvmoP8bucket_sPP7ielem_sPi)
        .other          _Z23hash_insert_cuckoo_nvmoP8bucket_sPP7ielem_sPi,@"STO_CUDA_ENTRY STV_DEFAULT"
_Z23hash_insert_cuckoo_nvmoP8bucket_sPP7ielem_sPi:
.text._Z23hash_insert_cuckoo_nvmoP8bucket_sPP7ielem_sPi:
        /* <DEDUP_REMOVED lines=17> */
.L_x_109:
[----:B-----5:R-:W-:-:S05]  /*0110*/  IMAD.WIDE R6, R23, 0xc, R16 ;  /* 0x0000000c17067825 */ /* 0x020fca00078e0210 */
[----:B-12---:R-:W2:Y:S04]  /*0120*/  LD.E R21, desc[UR36][R6.64+0x8] ;  /* 0x0000082406157980 */ /* 0x006ea8000c101900 */
        /* <DEDUP_REMOVED lines=16> */
.L_x_112:
        /* <DEDUP_REMOVED lines=13> */
[----:B------:R2:W-:Y:S04]  /*0300*/  STG.E desc[UR36][R8.64+0x20], R21 ;  /* 0x0000201508007986 */ /* 0x0005e8000c101924 */
[----:B-1----:R-:W-:-:S04]  /*0310*/  IADD3 R28, P0, P1, R28, UR4, R3 ;  /* 0x000000041c1c7c10 */ /* 0x002fc8000f91e003 */
[----:B------:R-:W-:-:S05]  /*0320*/  IADD3.X R29, PT, PT, RZ, UR5, RZ, P0, P1 ;  /* 0x00000005ff1d7c10 */ /* 0x000fca00087e24ff */
        /* <DEDUP_REMOVED lines=10> */
[----:B------:R-:W-:Y:S01]  /*03d0*/  IMAD.MOV.U32 R2, RZ, RZ, R19 ;  /* 0x000000ffff027224 */ /* 0x000fe200078e0013 */
[----:B------:R-:W-:Y:S06]  /*03e0*/  BRA `(.L_x_88) ;  /* 0x0000001000307947 */ /* 0x000fec0003800000 */
.L_x_87:
        /* <DEDUP_REMOVED lines=11> */
.L_x_92:
[----:B------:R-:W2:Y:S01]  /*04a0*/  LDG.E R0, desc[UR36][R8.64] ;  /* 0x0000002408007981 */ /* 0x000ea2000c1e1900 */
[----:B------:R-:W-:Y:S01]  /*04b0*/  UMOV UR4, 0xffffffff ;  /* 0xffffffff00047882 */ /* 0x000fe20000000000 */
[----:B--2---:R-:W-:Y:S02]  /*04c0*/  ISETP.NE.AND P0, PT, R0, RZ, PT ;  /* 0x000000ff0000720c */ /* 0x004fe40003f05270 */
[----:B------:R-:W-:Y:S11]  /*04d0*/  BRA.DIV UR4, `(.L_x_89) ;  /* 0x0000001204287947 */ /* 0x000ff6000b800000 */
[----:B------:R-:W-:-:S07]  /*04e0*/  VOTE.ANY R14, PT, !P0 ;  /* 0x00000000000e7806 */ /* 0x000fce00040e0100 */
.L_x_115:
        /* <DEDUP_REMOVED lines=15> */
[----:B------:R1:W-:Y:S04]  /*05e0*/  STG.E desc[UR36][R8.64], R27 ;  /* 0x0000001b08007986 */ /* 0x0003e8000c101924 */
        /* <DEDUP_REMOVED lines=10> */
[----:B-1----:R-:W-:-:S07]  /*0690*/  IMAD.MOV.U32 R2, RZ, RZ, R19 ;  /* 0x000000ffff027224 */ /* 0x002fce00078e0013 */
.L_x_90:
        /* <DEDUP_REMOVED lines=21> */
[----:B--2---:R-:W-:Y:S06]  /*07f0*/  BRA `(.L_x_88) ;  /* 0x0000000c002c7947 */ /* 0x004fec0003800000 */
.L_x_91:
        /* <DEDUP_REMOVED lines=13> */
.L_x_117:
[----:B------:R-:W-:-:S04]  /*08d0*/  SHF.R.S32.HI R14, RZ, R18, R14 ;  /* 0x00000012ff0e7219 */ /* 0x000fc8000001140e */
[----:B------:R-:W-:-:S13]  /*08e0*/  LOP3.LUT P0, R14, R14, 0xff, RZ, 0xc0, !PT ;  /* 0x000000ff0e0e7812 */ /* 0x000fda000780c0ff */
[----:B------:R-:W-:Y:S05]  /*08f0*/  @P0 BRA `(.L_x_94) ;  /* 0x0000000800240947 */ /* 0x000fea0003800000 */
[----:B------:R-:W-:Y:S02]  /*0900*/  IMAD.MOV.U32 R11, RZ, RZ, R3 ;  /* 0x000000ffff0b7224 */ /* 0x000fe400078e0003 */
[----:B------:R-:W-:-:S07]  /*0910*/  IMAD.MOV.U32 R12, RZ, RZ, RZ ;  /* 0x000000ffff0c7224 */ /* 0x000fce00078e00ff */
.L_x_108:
        /* <DEDUP_REMOVED lines=8> */
.L_x_103:
[----:B------:R-:W2:Y:S01]  /*09a0*/  LDG.E R2, desc[UR36][R8.64] ;  /* 0x0000002408027981 */ /* 0x000ea2000c1e1900 */
[----:B------:R-:W-:Y:S01]  /*09b0*/  UMOV UR4, 0xffffffff ;  /* 0xffffffff00047882 */ /* 0x000fe20000000000 */
[----:B--2---:R-:W-:Y:S02]  /*09c0*/  ISETP.NE.AND P0, PT, R2, RZ, PT ;  /* 0x000000ff0200720c */ /* 0x004fe40003f05270 */
[----:B-----5:R-:W-:Y:S11]  /*09d0*/  BRA.DIV UR4, `(.L_x_96) ;  /* 0x0000000e04207947 */ /* 0x020ff6000b800000 */
[----:B------:R-:W-:-:S07]  /*09e0*/  VOTE.ANY R14, PT, !P0 ;  /* 0x00000000000e7806 */ /* 0x000fce00040e0100 */
.L_x_120:
        /* <DEDUP_REMOVED lines=14> */
.L_x_97:
        /* <DEDUP_REMOVED lines=10> */
.L_x_98:
[----:B------:R-:W-:Y:S05]  /*0b70*/  WARPSYNC.ALL ;  /* 0x0000000000007948 */ /* 0x000fea0003800000 */
[----:B------:R-:W-:Y:S06]  /*0b80*/  BAR.SYNC.DEFER_BLOCKING 0x0 ;  /* 0x0000000000007b1d */ /* 0x000fec0000010000 */
[----:B------:R-:W-:Y:S04]  /*0b90*/  BSSY.RECONVERGENT B1, `(.L_x_99) ;  /* 0x000001d000017945 */ /* 0x000fe80003800200 */
[----:B------:R-:W-:Y:S05]  /*0ba0*/  @!P1 BRA `(.L_x_100) ;  /* 0x0000000000389947 */ /* 0x000fea0003800000 */
        /* <DEDUP_REMOVED lines=13> */
[----:B--2---:R-:W-:Y:S05]  /*0c80*/  BRA `(.L_x_101) ;  /* 0x0000000000347947 */ /* 0x004fea0003800000 */
.L_x_100:
        /* <DEDUP_REMOVED lines=12> */
[----:B--2---:R-:W-:Y:S01]  /*0d50*/  CCTL.IVALL ;  /* 0x00000000ff00798f */ /* 0x004fe20002000000 */
.L_x_101:
[----:B------:R-:W-:Y:S05]  /*0d60*/  BSYNC.RECONVERGENT B1 ;  /* 0x0000000000017941 */ /* 0x000fea0003800200 */
.L_x_99:
        /* <DEDUP_REMOVED lines=26> */
.L_x_102:
[----:B------:R-:W-:Y:S05]  /*0f10*/  BSYNC B0 ;  /* 0x0000000000007941 */ /* 0x000fea0003800000 */
.L_x_95:
        /* <DEDUP_REMOVED lines=24> */
[----:B-1----:R-:W-:Y:S01]  /*10a0*/  CCTL.IVALL ;  /* 0x00000000ff00798f */ /* 0x002fe20002000000 */
.L_x_106:
[----:B------:R-:W-:Y:S05]  /*10b0*/  BSYNC.RECONVERGENT B0 ;  /* 0x0000000000007941 */ /* 0x000fea0003800200 */
.L_x_105:
[----:B------:R-:W2:Y:S01]  /*10c0*/  LDG.E R0, desc[UR36][R2.64] ;  /* 0x0000002402007981 */ /* 0x000ea2000c1e1900 */
[----:B------:R-:W-:Y:S01]  /*10d0*/  UMOV UR4, 0xffffffff ;  /* 0xffffffff00047882 */ /* 0x000fe20000000000 */
[----:B------:R-:W-:Y:S01]  /*10e0*/  IMAD.MOV.U32 R9, RZ, RZ, RZ ;  /* 0x000000ffff097224 */ /* 0x000fe200078e00ff */
[----:B--2---:R-:W-:Y:S01]  /*10f0*/  ISETP.NE.AND P0, PT, R0, R25, PT ;  /* 0x000000190000720c */ /* 0x004fe20003f05270 */
[----:B------:R-:W-:-:S12]  /*1100*/  BRA.DIV UR4, `(.L_x_107) ;  /* 0x0000000604747947 */ /* 0x000fd8000b800000 */
[----:B------:R-:W-:-:S07]  /*1110*/  VOTE.ANY R14, PT, !P0 ;  /* 0x00000000000e7806 */ /* 0x000fce00040e0100 */
.L_x_122:
[----:B------:R-:W-:Y:S01]  /*1120*/  SHF.R.S32.HI R14, RZ, R18, R14 ;  /* 0x00000012ff0e7219 */ /* 0x000fe2000001140e */
[----:B------:R-:W-:Y:S02]  /*1130*/  IMAD.MOV.U32 R11, RZ, RZ, R3 ;  /* 0x000000ffff0b7224 */ /* 0x000fe400078e0003 */
[----:B------:R-:W-:Y:S01]  /*1140*/  VIADD R12, R12, 0x1 ;  /* 0x000000010c0c7836 */ /* 0x000fe20000000000 */
[----:B------:R-:W-:Y:S01]  /*1150*/  LOP3.LUT P0, R14, R14, 0xff, RZ, 0xc0, !PT ;  /* 0x000000ff0e0e7812 */ /* 0x000fe2000780c0ff */
[----:B------:R-:W-:Y:S02]  /*1160*/  IMAD.MOV.U32 R27, RZ, RZ, R25 ;  /* 0x000000ffff1b7224 */ /* 0x000fe400078e0019 */
[----:B------:R-:W-:-:S10]  /*1170*/  IMAD.MOV.U32 R21, RZ, RZ, R26 ;  /* 0x000000ffff157224 */ /* 0x000fd400078e001a */
[----:B------:R-:W-:Y:S05]  /*1180*/  @!P0 BRA `(.L_x_108) ;  /* 0xfffffff400e48947 */ /* 0x000fea000383ffff */
.L_x_94:
        /* <DEDUP_REMOVED lines=8> */
[----:B------:R-:W1:Y:S02]  /*1210*/  LDCU.64 UR4, c[0x0][0x380] ;  /* 0x00007000ff0477ac */ /* 0x000e640008000a00 */
[----:B-1----:R-:W-:-:S04]  /*1220*/  LEA R29, P0, R8, UR4, 0x6 ;  /* 0x00000004081d7c11 */ /* 0x002fc8000f8030ff */
[----:B------:R-:W-:Y:S02]  /*1230*/  LEA.HI.X R8, R8, UR5, R9, 0x6, P0 ;  /* 0x0000000508087c11 */ /* 0x000fe400080f3409 */
[----:B------:R-:W-:-:S05]  /*1240*/  IADD3 R28, P0, PT, R28, R29, RZ ;  /* 0x0000001d1c1c7210 */ /* 0x000fca0007f1e0ff */
[----:B------:R-:W-:-:S05]  /*1250*/  IMAD.X R29, RZ, RZ, R8, P0 ;  /* 0x000000ffff1d7224 */ /* 0x000fca00000e0608 */
        /* <DEDUP_REMOVED lines=13> */
.L_x_104:
[----:B------:R-:W2:Y:S02]  /*1330*/  LDG.E R10, desc[UR36][R10.64] ;  /* 0x000000240a0a7981 */ /* 0x000ea4000c1e1900 */
[----:B--2---:R-:W-:-:S13]  /*1340*/  ISETP.NE.OR P0, PT, R10, R27, P0 ;  /* 0x0000001b0a00720c */ /* 0x004fda0000705670 */
        /* <DEDUP_REMOVED lines=13> */
[----:B-1----:R-:W-:Y:S06]  /*1420*/  BRA `(.L_x_88) ;  /* 0x0000000000207947 */ /* 0x002fec0003800000 */
.L_x_85:
        /* <DEDUP_REMOVED lines=8> */
.L_x_88:
[----:B------:R-:W-:Y:S05]  /*14b0*/  BSYNC B6 ;  /* 0x0000000000067941 */ /* 0x000fea0003800000 */
.L_x_84:
[----:B0-----:R-:W-:-:S04]  /*14c0*/  LEA.HI R23, R22, R23, RZ, 0x1d ;  /* 0x0000001716177211 */ /* 0x001fc800078fe8ff */
[----:B------:R-:W-:-:S13]  /*14d0*/  ISETP.GE.AND P0, PT, R23, R24, PT ;  /* 0x000000181700720c */ /* 0x000fda0003f06270 */
[----:B------:R-:W-:Y:S05]  /*14e0*/  @!P0 BRA `(.L_x_109) ;  /* 0xffffffec00088947 */ /* 0x000fea000383ffff */
[----:B------:R-:W-:Y:S05]  /*14f0*/  EXIT ;  /* 0x000000000000794d */ /* 0x000fea0003800000 */
.L_x_86:
[----:B------:R-:W-:Y:S01]  /*1500*/  BSSY B0, `(.L_x_110) ;  /* 0x0000006000007945 */ /* 0x000fe20003800000 */
[----:B------:R-:W-:Y:S01]  /*1510*/  PLOP3.LUT P6, PT, P0, PT, PT, 0x8, 0x80 ;  /* 0x000000000080781c */ /* 0x000fe200007ce170 */
[----:B------:R-:W-:-:S12]  /*1520*/  IMAD.MOV.U32 R15, RZ, RZ, -0x1 ;  /* 0xffffffffff0f7424 */ /* 0x000fd800078e00ff */
[----:B0-----:R-:W-:Y:S05]  /*1530*/  WARPSYNC.COLLECTIVE R15, `(.L_x_111) ;  /* 0x000000000f087348 */ /* 0x001fea0003c00000 */
[----:B------:R-:W-:Y:S01]  /*1540*/  VOTE.ANY R14, PT, P6 ;  /* 0x00000000000e7806 */ /* 0x000fe200030e0100 */
[----:B0-----:R-:W-:Y:S06]  /*1550*/  ENDCOLLECTIVE ;  /* 0x000000000000791b */ /* 0x001fec0003800000 */
.L_x_111:
[----:B------:R-:W-:Y:S05]  /*1560*/  BSYNC B0 ;  /* 0x0000000000007941 */ /* 0x000fea0003800000 */
.L_x_110:
[----:B------:R-:W-:Y:S05]  /*1570*/  BRA `(.L_x_112) ;  /* 0xffffffec002c7947 */ /* 0x000fea000383ffff */
.L_x_89:
[----:B------:R-:W-:Y:S01]  /*1580*/  BSSY B0, `(.L_x_113) ;  /* 0x0000006000007945 */ /* 0x000fe20003800000 */
[----:B------:R-:W-:Y:S01]  /*1590*/  PLOP3.LUT P6, PT, P0, PT, PT, 0x8, 0x80 ;  /* 0x000000000080781c */ /* 0x000fe200007ce170 */
[----:B------:R-:W-:-:S12]  /*15a0*/  IMAD.MOV.U32 R15, RZ, RZ, -0x1 ;  /* 0xffffffffff0f7424 */ /* 0x000fd800078e00ff */
[----:B0-----:R-:W-:Y:S05]  /*15b0*/  WARPSYNC.COLLECTIVE R15, `(.L_x_114) ;  /* 0x000000000f087348 */ /* 0x001fea0003c00000 */
[----:B------:R-:W-:Y:S01]  /*15c0*/  VOTE.ANY R14, PT, P6 ;  /* 0x00000000000e7806 */ /* 0x000fe200030e0100 */
[----:B0-----:R-:W-:Y:S06]  /*15d0*/  ENDCOLLECTIVE ;  /* 0x000000000000791b */ /* 0x001fec0003800000 */
.L_x_114:
[----:B------:R-:W-:Y:S05]  /*15e0*/  BSYNC B0 ;  /* 0x0000000000007941 */ /* 0x000fea0003800000 */
.L_x_113:
[----:B------:R-:W-:Y:S05]  /*15f0*/  BRA `(.L_x_115) ;  /* 0xffffffec00bc7947 */ /* 0x000fea000383ffff */
.L_x_93:
[----:B------:R-:W-:Y:S01]  /*1600*/  PLOP3.LUT P6, PT, P0, PT, PT, 0x8, 0x80 ;  /* 0x000000000080781c */ /* 0x000fe200007ce170 */
[----:B------:R-:W-:-:S12]  /*1610*/  IMAD.MOV.U32 R15, RZ, RZ, -0x1 ;  /* 0xffffffffff0f7424 */ /* 0x000fd800078e00ff */
[----:B0-----:R-:W-:Y:S05]  /*1620*/  WARPSYNC.COLLECTIVE R15, `(.L_x_116) ;  /* 0x000000000f087348 */ /* 0x001fea0003c00000 */
[----:B------:R-:W-:Y:S01]  /*1630*/  VOTE.ANY R14, PT, P6 ;  /* 0x00000000000e7806 */ /* 0x000fe200030e0100 */
[----:B0-----:R-:W-:Y:S06]  /*1640*/  ENDCOLLECTIVE ;  /* 0x000000000000791b */ /* 0x001fec0003800000 */
.L_x_116:
[----:B------:R-:W-:Y:S05]  /*1650*/  BRA `(.L_x_117) ;  /* 0xfffffff0009c7947 */ /* 0x000fea000383ffff */
.L_x_96:
[----:B------:R-:W-:Y:S01]  /*1660*/  BSSY B1, `(.L_x_118) ;  /* 0x0000006000017945 */ /* 0x000fe20003800000 */
[----:B------:R-:W-:Y:S01]  /*1670*/  PLOP3.LUT P6, PT, P0, PT, PT, 0x8, 0x80 ;  /* 0x000000000080781c */ /* 0x000fe200007ce170 */
[----:B------:R-:W-:-:S12]  /*1680*/  IMAD.MOV.U32 R15, RZ, RZ, -0x1 ;  /* 0xffffffffff0f7424 */ /* 0x000fd800078e00ff */
[----:B0-----:R-:W-:Y:S05]  /*1690*/  WARPSYNC.COLLECTIVE R15, `(.L_x_119) ;  /* 0x000000000f087348 */ /* 0x001fea0003c00000 */
[----:B------:R-:W-:Y:S01]  /*16a0*/  VOTE.ANY R14, PT, P6 ;  /* 0x00000000000e7806 */ /* 0x000fe200030e0100 */
[----:B0-----:R-:W-:Y:S06]  /*16b0*/  ENDCOLLECTIVE ;  /* 0x000000000000791b */ /* 0x001fec0003800000 */
.L_x_119:
[----:B------:R-:W-:Y:S05]  /*16c0*/  BSYNC B1 ;  /* 0x0000000000017941 */ /* 0x000fea0003800000 */
.L_x_118:
[----:B------:R-:W-:Y:S05]  /*16d0*/  BRA `(.L_x_120) ;  /* 0xfffffff000c47947 */ /* 0x000fea000383ffff */
.L_x_107:
[----:B------:R-:W-:Y:S01]  /*16e0*/  PLOP3.LUT P6, PT, P0, PT, PT, 0x8, 0x80 ;  /* 0x000000000080781c */ /* 0x000fe200007ce170 */
[----:B------:R-:W-:-:S12]  /*16f0*/  IMAD.MOV.U32 R15, RZ, RZ, -0x1 ;  /* 0xffffffffff0f7424 */ /* 0x000fd800078e00ff */
[----:B0-----:R-:W-:Y:S05]  /*1700*/  WARPSYNC.COLLECTIVE R15, `(.L_x_121) ;  /* 0x000000000f087348 */ /* 0x001fea0003c00000 */
[----:B------:R-:W-:Y:S01]  /*1710*/  VOTE.ANY R14, PT, P6 ;  /* 0x00000000000e7806 */ /* 0x000fe200030e0100 */
[----:B0-----:R-:W-:Y:S06]  /*1720*/  ENDCOLLECTIVE ;  /* 0x000000000000791b */ /* 0x001fec0003800000 */
.L_x_121:
[----:B------:R-:W-:Y:S05]  /*1730*/  BRA `(.L_x_122) ;  /* 0xfffffff800787947 */ /* 0x000fea000383ffff */
.L_x_123:
        /* <DEDUP_REMOVED lines=12> */
.L_x_168:


//--------------------- .text._Z23hash_insert_cuckoo_nvmbP8bucket_sPP7ielem_sPi --------------------------
	.section	.text._Z23hash_insert_cuckoo_nvmbP8bucket_sPP7ielem_sPi,"ax",@progbits
	.align	128
        .global         _Z23hash_insert_cuckoo_nvmbP8bucket_sPP7ielem_sPi
        .type           _Z23hash_insert_cuckoo_nvmbP8bucket_sPP7ielem_sPi,@function
        .size           _Z23hash_insert_cuckoo_nvmbP8bucket_sPP7ielem_sPi,(.L_x_169 - _Z23hash_insert_cuckoo_nvmbP8bucket_sPP7ielem_sPi)
        .other          _Z23hash_insert_cuckoo_nvmbP8bucket_sPP7ielem_sPi,@"STO_CUDA_ENTRY STV_DEFAULT"
_Z23hash_insert_cuckoo_nvmbP8bucket_sPP7ielem_sPi:
.text._Z23hash_insert_cuckoo_nvmbP8bucket_sPP7ielem_sPi:
        /* <DEDUP_REMOVED lines=17> */
.L_x_149:
        /* <DEDUP_REMOVED lines=18> */
.L_x_152:
        /* <DEDUP_REMOVED lines=12> */
[----:B------:R-:W-:-:S05]  /*02f0*/  IMAD.SHL.U32 R3, R3, 0x40, RZ ;  /* 0x0000004003037824 */ /* 0x000fca00078e00ff */
[----:B-1----:R-:W-:-:S04]  /*0300*/  IADD3 R2, P0, P1, R20, UR4, R3 ;  /* 0x0000000414027c10 */ /* 0x002fc8000f91e003 */
[----:B------:R-:W-:-:S05]  /*0310*/  IADD3.X R3, PT, PT, RZ, UR5, RZ, P0, P1 ;  /* 0x00000005ff037c10 */ /* 0x000fca00087e24ff */
[----:B------:R1:W-:Y:S01]  /*0320*/  STG.E.STRONG.SYS desc[UR36][R2.64+0x20], R21 ;  /* 0x0000201502007986 */ /* 0x0003e2000c115924 */
        /* <DEDUP_REMOVED lines=9> */
[----:B-1----:R-:W-:Y:S01]  /*03c0*/  IMAD.MOV.U32 R2, RZ, RZ, R19 ;  /* 0x000000ffff027224 */ /* 0x002fe200078e0013 */
[----:B------:R-:W-:Y:S06]  /*03d0*/  BRA `(.L_x_128) ;  /* 0x0000001000047947 */ /* 0x000fec0003800000 */
.L_x_127:
        /* <DEDUP_REMOVED lines=11> */
.L_x_132:
[----:B------:R-:W2:Y:S01]  /*0490*/  LDG.E R0, desc[UR36][R8.64] ;  /* 0x0000002408007981 */ /* 0x000ea2000c1e1900 */
[----:B------:R-:W-:Y:S01]  /*04a0*/  UMOV UR4, 0xffffffff ;  /* 0xffffffff00047882 */ /* 0x000fe20000000000 */
[----:B--2---:R-:W-:Y:S02]  /*04b0*/  ISETP.NE.AND P0, PT, R0, RZ, PT ;  /* 0x000000ff0000720c */ /* 0x004fe40003f05270 */
[----:B------:R-:W-:Y:S11]  /*04c0*/  BRA.DIV UR4, `(.L_x_129) ;  /* 0x0000000e04fc7947 */ /* 0x000ff6000b800000 */
[----:B------:R-:W-:-:S07]  /*04d0*/  VOTE.ANY R14, PT, !P0 ;  /* 0x00000000000e7806 */ /* 0x000fce00040e0100 */
.L_x_155:
        /* <DEDUP_REMOVED lines=26> */
.L_x_130:
        /* <DEDUP_REMOVED lines=21> */
.L_x_131:
        /* <DEDUP_REMOVED lines=13> */
.L_x_157:
[----:B------:R-:W-:-:S04]  /*08a0*/  SHF.R.S32.HI R14, RZ, R18, R14 ;  /* 0x00000012ff0e7219 */ /* 0x000fc8000001140e */
[----:B------:R-:W-:-:S13]  /*08b0*/  LOP3.LUT P0, R14, R14, 0xff, RZ, 0xc0, !PT ;  /* 0x000000ff0e0e7812 */ /* 0x000fda000780c0ff */
[----:B------:R-:W-:Y:S05]  /*08c0*/  @P0 BRA `(.L_x_134) ;  /* 0x0000000800080947 */ /* 0x000fea0003800000 */
[----:B------:R-:W-:Y:S02]  /*08d0*/  IMAD.MOV.U32 R15, RZ, RZ, R3 ;  /* 0x000000ffff0f7224 */ /* 0x000fe400078e0003 */
[----:B------:R-:W-:-:S07]  /*08e0*/  IMAD.MOV.U32 R10, RZ, RZ, RZ ;  /* 0x000000ffff0a7224 */ /* 0x000fce00078e00ff */
.L_x_148:
        /* <DEDUP_REMOVED lines=8> */
.L_x_143:
[----:B------:R-:W2:Y:S01]  /*0970*/  LDG.E R2, desc[UR36][R8.64] ;  /* 0x0000002408027981 */ /* 0x000ea2000c1e1900 */
[----:B------:R-:W-:Y:S01]  /*0980*/  UMOV UR4, 0xffffffff ;  /* 0xffffffff00047882 */ /* 0x000fe20000000000 */
[----:B--2---:R-:W-:Y:S02]  /*0990*/  ISETP.NE.AND P0, PT, R2, RZ, PT ;  /* 0x000000ff0200720c */ /* 0x004fe40003f05270 */
[----:B-----5:R-:W-:Y:S11]  /*09a0*/  BRA.DIV UR4, `(.L_x_136) ;  /* 0x0000000a04fc7947 */ /* 0x020ff6000b800000 */
[----:B------:R-:W-:-:S07]  /*09b0*/  VOTE.ANY R14, PT, !P0 ;  /* 0x00000000000e7806 */ /* 0x000fce00040e0100 */
.L_x_160:
        /* <DEDUP_REMOVED lines=14> */
.L_x_137:
        /* <DEDUP_REMOVED lines=10> */
.L_x_138:
[----:B------:R-:W-:Y:S05]  /*0b40*/  WARPSYNC.ALL ;  /* 0x0000000000007948 */ /* 0x000fea0003800000 */
[----:B------:R-:W-:Y:S06]  /*0b50*/  BAR.SYNC.DEFER_BLOCKING 0x0 ;  /* 0x0000000000007b1d */ /* 0x000fec0000010000 */
[----:B------:R-:W-:Y:S04]  /*0b60*/  BSSY.RECONVERGENT B1, `(.L_x_139) ;  /* 0x000001b000017945 */ /* 0x000fe80003800200 */
[----:B------:R-:W-:Y:S05]  /*0b70*/  @!P1 BRA `(.L_x_140) ;  /* 0x0000000000349947 */ /* 0x000fea0003800000 */
        /* <DEDUP_REMOVED lines=13> */
.L_x_140:
        /* <DEDUP_REMOVED lines=12> */
.L_x_141:
[----:B------:R-:W-:Y:S05]  /*0d10*/  BSYNC.RECONVERGENT B1 ;  /* 0x0000000000017941 */ /* 0x000fea0003800200 */
.L_x_139:
[----:B------:R-:W1:Y:S01]  /*0d20*/  LDCU.64 UR4, c[0x0][0x380] ;  /* 0x00007000ff0477ac */ /* 0x000e620008000a00 */
[----:B------:R-:W-:Y:S01]  /*0d30*/  BAR.SYNC.DEFER_BLOCKING 0x0 ;  /* 0x0000000000007b1d */ /* 0x000fe20000010000 */
[----:B-1----:R-:W-:-:S04]  /*0d40*/  IADD3 R14, P2, PT, R3, UR4, RZ ;  /* 0x00000004030e7c10 */ /* 0x002fc8000ff5e0ff */
[----:B------:R-:W-:-:S03]  /*0d50*/  IADD3.X R15, PT, PT, R0, UR5, RZ, P2, !PT ;  /* 0x00000005000f7c10 */ /* 0x000fc600097fe4ff */
[----:B------:R-:W-:Y:S01]  /*0d60*/  IMAD.WIDE.U32 R14, R2, 0x4, R14 ;  /* 0x00000004020e7825 */ /* 0x000fe200078e000e */
[----:B------:R-:W-:Y:S06]  /*0d70*/  @!P1 BRA `(.L_x_142) ;  /* 0x0000000000449947 */ /* 0x000fec0003800000 */
[----:B------:R-:W2:Y:S02]  /*0d80*/  LDG.E R14, desc[UR36][R14.64] ;  /* 0x000000240e0e7981 */ /* 0x000ea4000c1e1900 */
[----:B--2---:R-:W-:-:S13]  /*0d90*/  ISETP.NE.AND P1, PT, R14, R27, PT ;  /* 0x0000001b0e00720c */ /* 0x004fda0003f25270 */
[----:B------:R-:W-:Y:S05]  /*0da0*/  @!P1 BREAK B0 ;  /* 0x0000000000009942 */ /* 0x000fea0003800000 */
[----:B------:R-:W-:Y:S05]  /*0db0*/  @P1 BRA `(.L_x_143) ;  /* 0xfffffff800ec1947 */ /* 0x000fea000383ffff */
        /* <DEDUP_REMOVED lines=13> */
.L_x_142:
[----:B------:R-:W-:Y:S05]  /*0e90*/  BSYNC B0 ;  /* 0x0000000000007941 */ /* 0x000fea0003800000 */
.L_x_135:
[----:B------:R-:W-:-:S13]  /*0ea0*/  ISETP.GE.AND P1, PT, R10, 0x5, PT ;  /* 0x000000050a00780c */ /* 0x000fda0003f26270 */
[----:B------:R-:W-:Y:S05]  /*0eb0*/  @P1 BRA `(.L_x_144) ;  /* 0x0000000000f01947 */ /* 0x000fea0003800000 */
[----:B------:R-:W2:Y:S02]  /*0ec0*/  LDG.E R14, desc[UR36][R14.64] ;  /* 0x000000240e0e7981 */ /* 0x000ea4000c1e1900 */
[----:B--2---:R-:W-:-:S13]  /*0ed0*/  ISETP.NE.AND P1, PT, R14, R27, PT ;  /* 0x0000001b0e00720c */ /* 0x004fda0003f25270 */
[----:B------:R-:W-:Y:S05]  /*0ee0*/  @P1 BRA `(.L_x_128) ;  /* 0x0000000400401947 */ /* 0x000fea0003800000 */
[----:B------:R-:W1:Y:S01]  /*0ef0*/  LDC.64 R2, c[0x0][0x380] ;  /* 0x0000e000ff027b82 */ /* 0x000e620000000a00 */
[----:B-----5:R-:W-:Y:S01]  /*0f00*/  LOP3.LUT R0, R25, 0x1fffff, R28, 0x48, !PT ;  /* 0x001fffff19007812 */ /* 0x020fe200078e481c */
[----:B------:R-:W-:Y:S03]  /*0f10*/  BSSY.RECONVERGENT B0, `(.L_x_145) ;  /* 0x0000010000007945 */ /* 0x000fe60003800200 */
[----:B------:R-:W-:-:S05]  /*0f20*/  LOP3.LUT R8, R0, R11, RZ, 0xfc, !PT ;  /* 0x0000000b00087212 */ /* 0x000fca00078efcff */
[----:B-1----:R-:W-:-:S03]  /*0f30*/  IMAD.WIDE.U32 R2, R8, 0x40, R2 ;  /* 0x0000004008027825 */ /* 0x002fc600078e0002 */
[----:B------:R-:W-:-:S05]  /*0f40*/  IADD3 R2, P1, PT, R2, R20, RZ ;  /* 0x0000001402027210 */ /* 0x000fca0007f3e0ff */
[----:B------:R-:W-:Y:S01]  /*0f50*/  IMAD.X R3, RZ, RZ, R3, P1 ;  /* 0x000000ffff037224 */ /* 0x000fe200008e0603 */
[----:B------:R-:W-:Y:S07]  /*0f60*/  @P0 BRA `(.L_x_146) ;  /* 0x0000000000280947 */ /* 0x000fee0003800000 */
        /* <DEDUP_REMOVED lines=10> */
.L_x_146:
[----:B------:R-:W-:Y:S05]  /*1010*/  BSYNC.RECONVERGENT B0 ;  /* 0x0000000000007941 */ /* 0x000fea0003800200 */
.L_x_145:
[----:B------:R-:W2:Y:S01]  /*1020*/  LDG.E R0, desc[UR36][R2.64] ;  /* 0x0000002402007981 */ /* 0x000ea2000c1e1900 */
[----:B------:R-:W-:Y:S01]  /*1030*/  UMOV UR4, 0xffffffff ;  /* 0xffffffff00047882 */ /* 0x000fe20000000000 */
[----:B------:R-:W-:Y:S01]  /*1040*/  IMAD.MOV.U32 R9, RZ, RZ, RZ ;  /* 0x000000ffff097224 */ /* 0x000fe200078e00ff */
[----:B--2---:R-:W-:Y:S01]  /*1050*/  ISETP.NE.AND P0, PT, R0, R25, PT ;  /* 0x000000190000720c */ /* 0x004fe20003f05270 */
[----:B------:R-:W-:-:S12]  /*1060*/  BRA.DIV UR4, `(.L_x_147) ;  /* 0x00000006046c7947 */ /* 0x000fd8000b800000 */
[----:B------:R-:W-:-:S07]  /*1070*/  VOTE.ANY R14, PT, !P0 ;  /* 0x00000000000e7806 */ /* 0x000fce00040e0100 */
.L_x_162:
[----:B------:R-:W-:Y:S01]  /*1080*/  SHF.R.S32.HI R14, RZ, R18, R14 ;  /* 0x00000012ff0e7219 */ /* 0x000fe2000001140e */
[----:B------:R-:W-:Y:S02]  /*1090*/  IMAD.MOV.U32 R15, RZ, RZ, R3 ;  /* 0x000000ffff0f7224 */ /* 0x000fe400078e0003 */
[----:B------:R-:W-:Y:S01]  /*10a0*/  VIADD R10, R10, 0x1 ;  /* 0x000000010a0a7836 */ /* 0x000fe20000000000 */
[----:B------:R-:W-:Y:S01]  /*10b0*/  LOP3.LUT P0, R14, R14, 0xff, RZ, 0xc0, !PT ;  /* 0x000000ff0e0e7812 */ /* 0x000fe2000780c0ff */
[----:B------:R-:W-:Y:S02]  /*10c0*/  IMAD.MOV.U32 R27, RZ, RZ, R25 ;  /* 0x000000ffff1b7224 */ /* 0x000fe400078e0019 */
[----:B------:R-:W-:-:S10]  /*10d0*/  IMAD.MOV.U32 R21, RZ, RZ, R26 ;  /* 0x000000ffff157224 */ /* 0x000fd400078e001a */
[----:B------:R-:W-:Y:S05]  /*10e0*/  @!P0 BRA `(.L_x_148) ;  /* 0xfffffff800008947 */ /* 0x000fea000383ffff */
.L_x_134:
        /* <DEDUP_REMOVED lines=25> */
.L_x_144:
[----:B------:R-:W2:Y:S02]  /*1280*/  LDG.E R14, desc[UR36][R14.64] ;  /* 0x000000240e0e7981 */ /* 0x000ea4000c1e1900 */
[----:B--2---:R-:W-:-:S13]  /*1290*/  ISETP.NE.OR P0, PT, R14, R27, P0 ;  /* 0x0000001b0e00720c */ /* 0x004fda0000705670 */
        /* <DEDUP_REMOVED lines=13> */
.L_x_125:
        /* <DEDUP_REMOVED lines=8> */
.L_x_128:
[----:B------:R-:W-:Y:S05]  /*13f0*/  BSYNC B6 ;  /* 0x0000000000067941 */ /* 0x000fea0003800000 */
.L_x_124:
[----:B0-----:R-:W-:-:S04]  /*1400*/  LEA.HI R23, R22, R23, RZ, 0x1d ;  /* 0x0000001716177211 */ /* 0x001fc800078fe8ff */
[----:B------:R-:W-:-:S13]  /*1410*/  ISETP.GE.AND P0, PT, R23, R24, PT ;  /* 0x000000181700720c */ /* 0x000fda0003f06270 */
[----:B------:R-:W-:Y:S05]  /*1420*/  @!P0 BRA `(.L_x_149) ;  /* 0xffffffec00388947 */ /* 0x000fea000383ffff */
[----:B------:R-:W-:Y:S05]  /*1430*/  EXIT ;  /* 0x000000000000794d */ /* 0x000fea0003800000 */
.L_x_126:
[----:B------:R-:W-:Y:S01]  /*1440*/  BSSY B0, `(.L_x_150) ;  /* 0x0000006000007945 */ /* 0x000fe20003800000 */
[----:B------:R-:W-:Y:S01]  /*1450*/  PLOP3.LUT P6, PT, P0, PT, PT, 0x8, 0x80 ;  /* 0x000000000080781c */ /* 0x000fe200007ce170 */
[----:B------:R-:W-:-:S12]  /*1460*/  IMAD.MOV.U32 R15, RZ, RZ, -0x1 ;  /* 0xffffffffff0f7424 */ /* 0x000fd800078e00ff */
[----:B0-----:R-:W-:Y:S05]  /*1470*/  WARPSYNC.COLLECTIVE R15, `(.L_x_151) ;  /* 0x000000000f087348 */ /* 0x001fea0003c00000 */
[----:B------:R-:W-:Y:S01]  /*1480*/  VOTE.ANY R14, PT, P6 ;  /* 0x00000000000e7806 */ /* 0x000fe200030e0100 */
[----:B0-----:R-:W-:Y:S06]  /*1490*/  ENDCOLLECTIVE ;  /* 0x000000000000791b */ /* 0x001fec0003800000 */
.L_x_151:
[----:B------:R-:W-:Y:S05]  /*14a0*/  BSYNC B0 ;  /* 0x0000000000007941 */ /* 0x000fea0003800000 */
.L_x_150:
[----:B------:R-:W-:Y:S05]  /*14b0*/  BRA `(.L_x_152) ;  /* 0xffffffec005c7947 */ /* 0x000fea000383ffff */
.L_x_129:
[----:B------:R-:W-:Y:S01]  /*14c0*/  BSSY B0, `(.L_x_153) ;  /* 0x0000006000007945 */ /* 0x000fe20003800000 */
[----:B------:R-:W-:Y:S01]  /*14d0*/  PLOP3.LUT P6, PT, P0, PT, PT, 0x8, 0x80 ;  /* 0x000000000080781c */ /* 0x000fe200007ce170 */
[----:B------:R-:W-:-:S12]  /*14e0*/  IMAD.MOV.U32 R15, RZ, RZ, -0x1 ;  /* 0xffffffffff0f7424 */ /* 0x000fd800078e00ff */
[----:B0-----:R-:W-:Y:S05]  /*14f0*/  WARPSYNC.COLLECTIVE R15, `(.L_x_154) ;  /* 0x000000000f087348 */ /* 0x001fea0003c00000 */
[----:B------:R-:W-:Y:S01]  /*1500*/  VOTE.ANY R14, PT, P6 ;  /* 0x00000000000e7806 */ /* 0x000fe200030e0100 */
[----:B0-----:R-:W-:Y:S06]  /*1510*/  ENDCOLLECTIVE ;  /* 0x000000000000791b */ /* 0x001fec0003800000 */
.L_x_154:
[----:B------:R-:W-:Y:S05]  /*1520*/  BSYNC B0 ;  /* 0x0000000000007941 */ /* 0x000fea0003800000 */
.L_x_153:
[----:B------:R-:W-:Y:S05]  /*1530*/  BRA `(.L_x_155) ;  /* 0xffffffec00e87947 */ /* 0x000fea000383ffff */
.L_x_133:
[----:B------:R-:W-:Y:S01]  /*1540*/  PLOP3.LUT P6, PT, P0, PT, PT, 0x8, 0x80 ;  /* 0x000000000080781c */ /* 0x000fe200007ce170 */
[----:B------:R-:W-:-:S12]  /*1550*/  IMAD.MOV.U32 R15, RZ, RZ, -0x1 ;  /* 0xffffffffff0f7424 */ /* 0x000fd800078e00ff */
[----:B0-----:R-:W-:Y:S05]  /*1560*/  WARPSYNC.COLLECTIVE R15, `(.L_x_156) ;  /* 0x000000000f087348 */ /* 0x001fea0003c00000 */
[----:B------:R-:W-:Y:S01]  /*1570*/  VOTE.ANY R14, PT, P6 ;  /* 0x00000000000e7806 */ /* 0x000fe200030e0100 */
[----:B0-----:R-:W-:Y:S06]  /*1580*/  ENDCOLLECTIVE ;  /* 0x000000000000791b */ /* 0x001fec0003800000 */
.L_x_156:
[----:B------:R-:W-:Y:S05]  /*1590*/  BRA `(.L_x_157) ;  /* 0xfffffff000c07947 */ /* 0x000fea000383ffff */
.L_x_136:
[----:B------:R-:W-:Y:S01]  /*15a0*/  BSSY B1, `(.L_x_158) ;  /* 0x0000006000017945 */ /* 0x000fe20003800000 */
[----:B------:R-:W-:Y:S01]  /*15b0*/  PLOP3.LUT P6, PT, P0, PT, PT, 0x8, 0x80 ;  /* 0x000000000080781c */ /* 0x000fe200007ce170 */
[----:B------:R-:W-:-:S12]  /*15c0*/  IMAD.MOV.U32 R15, RZ, RZ, -0x1 ;  /* 0xffffffffff0f7424 */ /* 0x000fd800078e00ff */
[----:B0-----:R-:W-:Y:S05]  /*15d0*/  WARPSYNC.COLLECTIVE R15, `(.L_x_159) ;  /* 0x000000000f087348 */ /* 0x001fea0003c00000 */
[----:B------:R-:W-:Y:S01]  /*15e0*/  VOTE.ANY R14, PT, P6 ;  /* 0x00000000000e7806 */ /* 0x000fe200030e0100 */
[----:B0-----:R-:W-:Y:S06]  /*15f0*/  ENDCOLLECTIVE ;  /* 0x000000000000791b */ /* 0x001fec0003800000 */
.L_x_159:
[----:B------:R-:W-:Y:S05]  /*1600*/  BSYNC B1 ;  /* 0x0000000000017941 */ /* 0x000fea0003800000 */
.L_x_158:
[----:B------:R-:W-:Y:S05]  /*1610*/  BRA `(.L_x_160) ;  /* 0xfffffff000e87947 */ /* 0x000fea000383ffff */
.L_x_147:
[----:B------:R-:W-:Y:S01]  /*1620*/  PLOP3.LUT P6, PT, P0, PT, PT, 0x8, 0x80 ;  /* 0x000000000080781c */ /* 0x000fe200007ce170 */
[----:B------:R-:W-:-:S12]  /*1630*/  IMAD.MOV.U32 R15, RZ, RZ, -0x1 ;  /* 0xffffffffff0f7424 */ /* 0x000fd800078e00ff */
[----:B0-----:R-:W-:Y:S05]  /*1640*/  WARPSYNC.COLLECTIVE R15, `(.L_x_161) ;  /* 0x000000000f087348 */ /* 0x001fea0003c00000 */
[----:B------:R-:W-:Y:S01]  /*1650*/  VOTE.ANY R14, PT, P6 ;  /* 0x00000000000e7806 */ /* 0x000fe200030e0100 */
[----:B0-----:R-:W-:Y:S06]  /*1660*/  ENDCOLLECTIVE ;  /* 0x000000000000791b */ /* 0x001fec0003800000 */
.L_x_161:
[----:B------:R-:W-:Y:S05]  /*1670*/  BRA `(.L_x_162) ;  /* 0xfffffff800807947 */ /* 0x000fea000383ffff */
.L_x_163:
        /* <DEDUP_REMOVED lines=16> */
.L_x_169:


//--------------------- .nv.global.init           --------------------------
	.section	.nv.global.init,"aw",@progbits
.nv.global.init:
	.type		$str,@object
	.size		$str,(.L_0 - $str)
$str:
        /*0000*/ 	.byte	0x65, 0x72, 0x72, 0x6f, 0x72, 0x2c, 0x20, 0x61, 0x6c, 0x6c, 0x20, 0x69, 0x73, 0x20, 0x7a, 0x65
        /*0010*/ 	.byte	0x72, 0x6f, 0x0a, 0x00
.L_0:


//--------------------- .nv.shared.reserved.0     --------------------------
	.section	.nv.shared.reserved.0,"aw",@nobits
	.weak		__nv_reservedSMEM_offset_0_alias
	.size		__nv_reservedSMEM_offset_0_alias, 0, 64
	.other		__nv_reservedSMEM_offset_0_alias,@"STO_CUDA_RESERVED_SHARED STV_DEFAULT"
__nv_reservedSMEM_offset_0_alias:
	.zero		0
	.zero		64


//--------------------- .nv.constant0._Z18hash_insert_cuckooP8bucket_sPP7ielem_sPi --------------------------
	.section	.nv.constant0._Z18hash_insert_cuckooP8bucket_sPP7ielem_sPi,"a",@progbits
	.sectionflags	@""
	.align	4
.nv.constant0._Z18hash_insert_cuckooP8bucket_sPP7ielem_sPi:
	.zero		920


//--------------------- .nv.constant0._Z15kernel_l2wb_pctv --------------------------
	.section	.nv.constant0._Z15kernel_l2wb_pctv,"a",@progbits
	.sectionflags	@""
	.align	4
.nv.constant0._Z15kernel_l2wb_pctv:
	.zero		896


//--------------------- .nv.constant0._Z11kernel_l2wbv --------------------------
	.section	.nv.constant0._Z11kernel_l2wbv,"a",@progbits
	.sectionflags	@""
	.align	4
.nv.constant0._Z11kernel_l2wbv:
	.zero		896


//--------------------- .nv.constant0._Z23hash_insert_cuckoo_nvmuP8bucket_sPP7ielem_sPi --------------------------
	.section	.nv.constant0._Z23hash_insert_cuckoo_nvmuP8bucket_sPP7ielem_sPi,"a",@progbits
	.sectionflags	@""
	.align	4
.nv.constant0._Z23hash_insert_cuckoo_nvmuP8bucket_sPP7ielem_sPi:
	.zero		920


//--------------------- .nv.constant0._Z23hash_insert_cuckoo_nvmoP8bucket_sPP7ielem_sPi --------------------------
	.section	.nv.constant0._Z23hash_insert_cuckoo_nvmoP8bucket_sPP7ielem_sPi,"a",@progbits
	.sectionflags	@""
	.align	4
.nv.constant0._Z23hash_insert_cuckoo_nvmoP8bucket_sPP7ielem_sPi:
	.zero		920


//--------------------- .nv.constant0._Z23hash_insert_cuckoo_nvmbP8bucket_sPP7ielem_sPi --------------------------
	.section	.nv.constant0._Z23hash_insert_cuckoo_nvmbP8bucket_sPP7ielem_sPi,"a",@progbits
	.sectionflags	@""
	.align	4
.nv.constant0._Z23hash_insert_cuckoo_nvmbP8bucket_sPP7ielem_sPi:
	.zero		920


//--------------------- SYMBOLS --------------------------

	.type		.nv.reservedSmem.offset0,@object
	.size		.nv.reservedSmem.offset0,0x4
	.type		vprintf,@function
